	.target	sm_100a

	.elftype	@"ET_EXEC"


//--------------------- .note.nv.tkinfo           --------------------------
	.section	.note.nv.tkinfo,"",@"SHT_NOTE"
	.sectionflags	@"SHF_NOTE_NV_TKINFO"
	.tkinfo
        /*0018*/ 	.word	0x00000002
        /*0030*/ 	.string	""
        /*0030*/ 	.string	"ptxas"
        /*0030*/ 	.string	"Cuda compilation tools, release 13.0, V13.0.88"
        /*0030*/ 	.string	"Build cuda_13.0.r13.0/compiler.36424714_0"
        /*0030*/ 	.string	"-arch sm_100a -m 64 "



//--------------------- .note.nv.cuinfo           --------------------------
	.section	.note.nv.cuinfo,"",@"SHT_NOTE"
	.sectionflags	@"SHF_NOTE_NV_CUINFO"
        /*0018*/ 	.short	0x0002
        /*001a*/ 	.short	0x0064
        /*001c*/ 	.short	0x0082
	.zero		2


//--------------------- .nv.info                  --------------------------
	.section	.nv.info,"",@"SHT_CUDA_INFO"
	.align	4


	//----- nvinfo : EIATTR_REGCOUNT
	.align		4
        /*0000*/ 	.byte	0x04, 0x2f
        /*0002*/ 	.short	(.L_19 - .L_18)
	.align		4
.L_18:
        /*0004*/ 	.word	index@(_ZN7cutlass13device_kernelINS_4gemm6kernel13GemmUniversalIN4cute5tupleIJiiiiEEENS1_10collective13CollectiveMmaINS1_35MainloopSm100TmaUmmaWarpSpecializedILi17ELi2ELi4ENS5_IJNS4_1CILi1EEESB_SB_EEEEENS5_IJNSA_ILi64EEENSA_ILi128EEENSA_ILi32EEEEEENS_10bfloat16_tENS5_IJlSB_lEEESI_SJ_NS4_8TiledMMAINS4_8MMA_AtomIJNS4_20SM100_MMA_F16BF16_SSISI_SI_fLi64ELi128ELNS4_4UMMA5MajorE0ELSO_0ELNSN_7ScaleInE0ELSP_0EEEEEENS4_6LayoutISC_NS5_IJNSA_ILi0EEEST_ST_EEEEENS5_IJNS4_10UnderscoreESW_SW_EEEEENS4_13SM90_TMA_LOADENS4_14ComposedLayoutINS4_7SwizzleILi2ELi4ELi3EEENS4_18smem_ptr_flag_bitsILi16EEENSS_INS5_IJNSA_ILi8EEESG_EEENS5_IJSG_SB_EEEEEEEvNS4_8identityESZ_S19_vS1A_EENS_8epilogue10collective18CollectiveEpilogueINS1C_23Sm100TmaWarpSpecializedILi4ELi2ELi16ELb1ELb0EEEJSH_NS5_IJNSS_ISE_SB_EENSS_ISG_SB_EEEEESI_SJ_SI_SJ_NS1C_6fusion15FusionCallbacksIS1G_NS1K_17LinearCombinationISI_fSI_fLNS_15FloatRoundStyleE2EEESH_S1J_JEEENS4_5SM1004TMEM4LOAD26SM100_TMEM_LOAD_16dp256b4xESZ_S19_NS4_17SM75_U32x4_LDSM_NENS4_14SM90_TMA_STOREES19_NS4_17SM90_U32x4_STSM_NENS4_39AutoVectorizingCopyWithAssumedAlignmentILi128EEEEEEvvEEEEvNT_6ParamsE)
        /*0008*/ 	.word	0x0000005b


	//----- nvinfo : EIATTR_FRAME_SIZE
	.align		4
.L_19:
        /*000c*/ 	.byte	0x04, 0x11
        /*000e*/ 	.short	(.L_21 - .L_20)
	.align		4
.L_20:
        /*0010*/ 	.word	index@($__internal_2_$__cuda_sm10x_tcgen05_guardrail_trap_unallocated_columns_being_dealloced)
        /*0014*/ 	.word	0x00000000


	//----- nvinfo : EIATTR_FRAME_SIZE
	.align		4
.L_21:
        /*0018*/ 	.byte	0x04, 0x11
        /*001a*/ 	.short	(.L_23 - .L_22)
	.align		4
.L_22:
        /*001c*/ 	.word	index@($__internal_1_$__cuda_sm10x_tcgen05_guardrail_trap_phase_invalid_during_alloc)
        /*0020*/ 	.word	0x00000000


	//----- nvinfo : EIATTR_FRAME_SIZE
	.align		4
.L_23:
        /*0024*/ 	.byte	0x04, 0x11
        /*0026*/ 	.short	(.L_25 - .L_24)
	.align		4
.L_24:
        /*0028*/ 	.word	index@($__internal_0_$__cuda_sm10x_tcgen05_guardrail_trap_col_being_dealloced_not_returned_by_alloc)
        /*002c*/ 	.word	0x00000000


	//----- nvinfo : EIATTR_FRAME_SIZE
	.align		4
.L_25:
        /*0030*/ 	.byte	0x04, 0x11
        /*0032*/ 	.short	(.L_27 - .L_26)
	.align		4
.L_26:
        /*0034*/ 	.word	index@(_ZN7cutlass13device_kernelINS_4gemm6kernel13GemmUniversalIN4cute5tupleIJiiiiEEENS1_10collective13CollectiveMmaINS1_35MainloopSm100TmaUmmaWarpSpecializedILi17ELi2ELi4ENS5_IJNS4_1CILi1EEESB_SB_EEEEENS5_IJNSA_ILi64EEENSA_ILi128EEENSA_ILi32EEEEEENS_10bfloat16_tENS5_IJlSB_lEEESI_SJ_NS4_8TiledMMAINS4_8MMA_AtomIJNS4_20SM100_MMA_F16BF16_SSISI_SI_fLi64ELi128ELNS4_4UMMA5MajorE0ELSO_0ELNSN_7ScaleInE0ELSP_0EEEEEENS4_6LayoutISC_NS5_IJNSA_ILi0EEEST_ST_EEEEENS5_IJNS4_10UnderscoreESW_SW_EEEEENS4_13SM90_TMA_LOADENS4_14ComposedLayoutINS4_7SwizzleILi2ELi4ELi3EEENS4_18smem_ptr_flag_bitsILi16EEENSS_INS5_IJNSA_ILi8EEESG_EEENS5_IJSG_SB_EEEEEEEvNS4_8identityESZ_S19_vS1A_EENS_8epilogue10collective18CollectiveEpilogueINS1C_23Sm100TmaWarpSpecializedILi4ELi2ELi16ELb1ELb0EEEJSH_NS5_IJNSS_ISE_SB_EENSS_ISG_SB_EEEEESI_SJ_SI_SJ_NS1C_6fusion15FusionCallbacksIS1G_NS1K_17LinearCombinationISI_fSI_fLNS_15FloatRoundStyleE2EEESH_S1J_JEEENS4_5SM1004TMEM4LOAD26SM100_TMEM_LOAD_16dp256b4xESZ_S19_NS4_17SM75_U32x4_LDSM_NENS4_14SM90_TMA_STOREES19_NS4_17SM90_U32x4_STSM_NENS4_39AutoVectorizingCopyWithAssumedAlignmentILi128EEEEEEvvEEEEvNT_6ParamsE)
        /*0038*/ 	.word	0x00000000


	//----- nvinfo : EIATTR_MIN_STACK_SIZE
	.align		4
.L_27:
        /*003c*/ 	.byte	0x04, 0x12
        /*003e*/ 	.short	(.L_29 - .L_28)
	.align		4
.L_28:
        /*0040*/ 	.word	index@(_ZN7cutlass13device_kernelINS_4gemm6kernel13GemmUniversalIN4cute5tupleIJiiiiEEENS1_10collective13CollectiveMmaINS1_35MainloopSm100TmaUmmaWarpSpecializedILi17ELi2ELi4ENS5_IJNS4_1CILi1EEESB_SB_EEEEENS5_IJNSA_ILi64EEENSA_ILi128EEENSA_ILi32EEEEEENS_10bfloat16_tENS5_IJlSB_lEEESI_SJ_NS4_8TiledMMAINS4_8MMA_AtomIJNS4_20SM100_MMA_F16BF16_SSISI_SI_fLi64ELi128ELNS4_4UMMA5MajorE0ELSO_0ELNSN_7ScaleInE0ELSP_0EEEEEENS4_6LayoutISC_NS5_IJNSA_ILi0EEEST_ST_EEEEENS5_IJNS4_10UnderscoreESW_SW_EEEEENS4_13SM90_TMA_LOADENS4_14ComposedLayoutINS4_7SwizzleILi2ELi4ELi3EEENS4_18smem_ptr_flag_bitsILi16EEENSS_INS5_IJNSA_ILi8EEESG_EEENS5_IJSG_SB_EEEEEEEvNS4_8identityESZ_S19_vS1A_EENS_8epilogue10collective18CollectiveEpilogueINS1C_23Sm100TmaWarpSpecializedILi4ELi2ELi16ELb1ELb0EEEJSH_NS5_IJNSS_ISE_SB_EENSS_ISG_SB_EEEEESI_SJ_SI_SJ_NS1C_6fusion15FusionCallbacksIS1G_NS1K_17LinearCombinationISI_fSI_fLNS_15FloatRoundStyleE2EEESH_S1J_JEEENS4_5SM1004TMEM4LOAD26SM100_TMEM_LOAD_16dp256b4xESZ_S19_NS4_17SM75_U32x4_LDSM_NENS4_14SM90_TMA_STOREES19_NS4_17SM90_U32x4_STSM_NENS4_39AutoVectorizingCopyWithAssumedAlignmentILi128EEEEEEvvEEEEvNT_6ParamsE)
        /*0044*/ 	.word	0x00000000
.L_29:


//--------------------- .nv.compat                --------------------------
	.section	.nv.compat,"",@"SHT_CUDA_COMPAT_INFO"
	.align	4
        /*0000*/ 	.byte	0x02, 0x09, 0x01, 0x00, 0x02, 0x02, 0x02, 0x00, 0x02, 0x05, 0x05, 0x00, 0x03, 0x07, 0x01, 0x01
        /*0010*/ 	.byte	0x02, 0x03, 0x01, 0x00, 0x02, 0x06, 0x01, 0x00, 0x04, 0x0b, 0x08, 0x00, 0x09, 0x00, 0x00, 0x00
        /*0020*/ 	.byte	0x00, 0x00, 0x00, 0x00


//--------------------- .nv.info._ZN7cutlass13device_kernelINS_4gemm6kernel13GemmUniversalIN4cute5tupleIJiiiiEEENS1_10collective13CollectiveMmaINS1_35MainloopSm100TmaUmmaWarpSpecializedILi17ELi2ELi4ENS5_IJNS4_1CILi1EEESB_SB_EEEEENS5_IJNSA_ILi64EEENSA_ILi128EEENSA_ILi32EEEEEENS_10bfloat16_tENS5_IJlSB_lEEESI_SJ_NS4_8TiledMMAINS4_8MMA_AtomIJNS4_20SM100_MMA_F16BF16_SSISI_SI_fLi64ELi128ELNS4_4UMMA5MajorE0ELSO_0ELNSN_7ScaleInE0ELSP_0EEEEEENS4_6LayoutISC_NS5_IJNSA_ILi0EEEST_ST_EEEEENS5_IJNS4_10UnderscoreESW_SW_EEEEENS4_13SM90_TMA_LOADENS4_14ComposedLayoutINS4_7SwizzleILi2ELi4ELi3EEENS4_18smem_ptr_flag_bitsILi16EEENSS_INS5_IJNSA_ILi8EEESG_EEENS5_IJSG_SB_EEEEEEEvNS4_8identityESZ_S19_vS1A_EENS_8epilogue10collective18CollectiveEpilogueINS1C_23Sm100TmaWarpSpecializedILi4ELi2ELi16ELb1ELb0EEEJSH_NS5_IJNSS_ISE_SB_EENSS_ISG_SB_EEEEESI_SJ_SI_SJ_NS1C_6fusion15FusionCallbacksIS1G_NS1K_17LinearCombinationISI_fSI_fLNS_15FloatRoundStyleE2EEESH_S1J_JEEENS4_5SM1004TMEM4LOAD26SM100_TMEM_LOAD_16dp256b4xESZ_S19_NS4_17SM75_U32x4_LDSM_NENS4_14SM90_TMA_STOREES19_NS4_17SM90_U32x4_STSM_NENS4_39AutoVectorizingCopyWithAssumedAlignmentILi128EEEEEEvvEEEEvNT_6ParamsE --------------------------
	.section	.nv.info._ZN7cutlass13device_kernelINS_4gemm6kernel13GemmUniversalIN4cute5tupleIJiiiiEEENS1_10collective13CollectiveMmaINS1_35MainloopSm100TmaUmmaWarpSpecializedILi17ELi2ELi4ENS5_IJNS4_1CILi1EEESB_SB_EEEEENS5_IJNSA_ILi64EEENSA_ILi128EEENSA_ILi32EEEEEENS_10bfloat16_tENS5_IJlSB_lEEESI_SJ_NS4_8TiledMMAINS4_8MMA_AtomIJNS4_20SM100_MMA_F16BF16_SSISI_SI_fLi64ELi128ELNS4_4UMMA5MajorE0ELSO_0ELNSN_7ScaleInE0ELSP_0EEEEEENS4_6LayoutISC_NS5_IJNSA_ILi0EEEST_ST_EEEEENS5_IJNS4_10UnderscoreESW_SW_EEEEENS4_13SM90_TMA_LOADENS4_14ComposedLayoutINS4_7SwizzleILi2ELi4ELi3EEENS4_18smem_ptr_flag_bitsILi16EEENSS_INS5_IJNSA_ILi8EEESG_EEENS5_IJSG_SB_EEEEEEEvNS4_8identityESZ_S19_vS1A_EENS_8epilogue10collective18CollectiveEpilogueINS1C_23Sm100TmaWarpSpecializedILi4ELi2ELi16ELb1ELb0EEEJSH_NS5_IJNSS_ISE_SB_EENSS_ISG_SB_EEEEESI_SJ_SI_SJ_NS1C_6fusion15FusionCallbacksIS1G_NS1K_17LinearCombinationISI_fSI_fLNS_15FloatRoundStyleE2EEESH_S1J_JEEENS4_5SM1004TMEM4LOAD26SM100_TMEM_LOAD_16dp256b4xESZ_S19_NS4_17SM75_U32x4_LDSM_NENS4_14SM90_TMA_STOREES19_NS4_17SM90_U32x4_STSM_NENS4_39AutoVectorizingCopyWithAssumedAlignmentILi128EEEEEEvvEEEEvNT_6ParamsE,"",@"SHT_CUDA_INFO"
	.sectionflags	@""
	.align	4


	//----- nvinfo : EIATTR_CUDA_API_VERSION
	.align		4
        /*0000*/ 	.byte	0x04, 0x37
        /*0002*/ 	.short	(.L_31 - .L_30)
.L_30:
        /*0004*/ 	.word	0x00000082


	//----- nvinfo : EIATTR_KPARAM_INFO
	.align		4
.L_31:
        /*0008*/ 	.byte	0x04, 0x17
        /*000a*/ 	.short	(.L_33 - .L_32)
.L_32:
        /*000c*/ 	.word	0x00000000
        /*0010*/ 	.short	0x0000
        /*0012*/ 	.short	0x0000
        /*0014*/ 	.byte	0x00, 0xf0, 0x01, 0x20


	//----- nvinfo : EIATTR_AT_ENTRY_FRAGMENTS
	.align		4
.L_33:
        /*0018*/ 	.byte	0x04, 0x4f
        /*001a*/ 	.short	(.L_35 - .L_34)


	//   ....[0]....
.L_34:
        /*001c*/ 	.word	0x00000006


	//----- nvinfo : EIATTR_RESERVED_SMEM_USED
	.align		4
.L_35:
        /*0020*/ 	.byte	0x01, 0x41
	.zero		2


	//----- nvinfo : EIATTR_SPARSE_MMA_MASK
	.align		4
        /*0024*/ 	.byte	0x03, 0x50
        /*0026*/ 	.short	0x0000


	//----- nvinfo : EIATTR_TCGEN05_1CTA_USED
	.align		4
        /*0028*/ 	.byte	0x01, 0x51
	.zero		2


	//----- nvinfo : EIATTR_MAXREG_COUNT
	.align		4
        /*002c*/ 	.byte	0x03, 0x1b
        /*002e*/ 	.short	0x00ff


	//----- nvinfo : EIATTR_NUM_BARRIERS
	.align		4
        /*0030*/ 	.byte	0x02, 0x4c
        /*0032*/ 	.byte	0x07
	.zero		1


	//----- nvinfo : EIATTR_EXTERNS
	.align		4
        /*0034*/ 	.byte	0x04, 0x0f
        /*0036*/ 	.short	(.L_37 - .L_36)


	//   ....[0]....
	.align		4
.L_36:
        /*0038*/ 	.word	index@(__assertfail)


	//----- nvinfo : EIATTR_MERCURY_ISA_VERSION
	.align		4
.L_37:
        /*003c*/ 	.byte	0x03, 0x5f
        /*003e*/ 	.short	0x0101


	//----- nvinfo : EIATTR_INT_WARP_WIDE_INSTR_OFFSETS
	.align		4
        /*0040*/ 	.byte	0x04, 0x31
        /*0042*/ 	.short	(.L_39 - .L_38)


	//   ....[0]....
.L_38:
        /*0044*/ 	.word	0x00001fc0


	//   ....[1]....
        /*0048*/ 	.word	0x000040e0


	//   ....[2]....
        /*004c*/ 	.word	0x00004100


	//   ....[3]....
        /*0050*/ 	.word	0x00004130


	//   ....[4]....
        /*0054*/ 	.word	0x00004a70


	//   ....[5]....
        /*0058*/ 	.word	0x00004ae0


	//   ....[6]....
        /*005c*/ 	.word	0x00004bc0


	//   ....[7]....
        /*0060*/ 	.word	0x00004c40


	//   ....[8]....
        /*0064*/ 	.word	0x00004d50


	//   ....[9]....
        /*0068*/ 	.word	0x00004de0


	//   ....[10]....
        /*006c*/ 	.word	0x00004fc0


	//   ....[11]....
        /*0070*/ 	.word	0x00005120


	//----- nvinfo : EIATTR_COOP_GROUP_MASK_REGIDS
	.align		4
.L_39:
        /*0074*/ 	.byte	0x04, 0x29
        /*0076*/ 	.short	(.L_41 - .L_40)


	//   ....[0]....
.L_40:
        /*0078*/ 	.word	0xffffffff


	//   ....[1]....
        /*007c*/ 	.word	0xffffffff


	//   ....[2]....
        /*0080*/ 	.word	0xffffffff


	//   ....[3]....
        /*0084*/ 	.word	0xffffffff


	//   ....[4]....
        /*0088*/ 	.word	0xffffffff


	//   ....[5]....
        /*008c*/ 	.word	0xffffffff


	//   ....[6]....
        /*0090*/ 	.word	0xffffffff


	//   ....[7]....
        /*0094*/ 	.word	0xffffffff


	//   ....[8]....
        /*0098*/ 	.word	0xffffffff


	//   ....[9]....
        /*009c*/ 	.word	0xffffffff


	//   ....[10]....
        /*00a0*/ 	.word	0xffffffff


	//   ....[11]....
        /*00a4*/ 	.word	0xffffffff


	//   ....[12]....
        /*00a8*/ 	.word	0xffffffff


	//----- nvinfo : EIATTR_COOP_GROUP_INSTR_OFFSETS
	.align		4
.L_41:
        /*00ac*/ 	.byte	0x04, 0x28
        /*00ae*/ 	.short	(.L_43 - .L_42)


	//   ....[0]....
.L_42:
        /*00b0*/ 	.word	0x00000090


	//   ....[1]....
        /*00b4*/ 	.word	0x000004d0


	//   ....[2]....
        /*00b8*/ 	.word	0x00000810


	//   ....[3]....
        /*00bc*/ 	.word	0x000009b0


	//   ....[4]....
        /*00c0*/ 	.word	0x00000ab0


	//   ....[5]....
        /*00c4*/ 	.word	0x00000c20


	//   ....[6]....
        /*00c8*/ 	.word	0x00000dc0


	//   ....[7]....
        /*00cc*/ 	.word	0x00001ea0


	//   ....[8]....
        /*00d0*/ 	.word	0x000033d0


	//   ....[9]....
        /*00d4*/ 	.word	0x000035e0


	//   ....[10]....
        /*00d8*/ 	.word	0x00003610


	//   ....[11]....
        /*00dc*/ 	.word	0x00003fc0


	//   ....[12]....
        /*00e0*/ 	.word	0x000041f0


	//----- nvinfo : EIATTR_VRC_CTA_INIT_COUNT
	.align		4
.L_43:
        /*00e4*/ 	.byte	0x02, 0x4a
        /*00e6*/ 	.byte	0x80
	.zero		1


	//----- nvinfo : EIATTR_SYSCALL_OFFSETS
	.align		4
        /*00e8*/ 	.byte	0x04, 0x46
        /*00ea*/ 	.short	(.L_45 - .L_44)


	//   ....[0]....
.L_44:
        /*00ec*/ 	.word	0x00005bd0


	//   ....[1]....
        /*00f0*/ 	.word	0x00005cc0


	//   ....[2]....
        /*00f4*/ 	.word	0x00006420


	//   ....[3]....
        /*00f8*/ 	.word	0x00006cd0


	//   ....[4]....
        /*00fc*/ 	.word	0x00007550


	//   ....[5]....
        /*0100*/ 	.word	0x00007dd0


	//----- nvinfo : EIATTR_MBARRIER_INSTR_OFFSETS
	.align		4
.L_45:
        /*0104*/ 	.byte	0x04, 0x39
        /*0106*/ 	.short	(.L_47 - .L_46)


	//   ....[0]....
.L_46:
        /*0108*/ 	.word	0x000005d0
        /*010c*/ 	.word	0x000000ff
        /*0110*/ 	.word	0x00000000
        /*0114*/ 	.short	0x0100
        /*0116*/ 	.byte	0x05
	.zero		1


	//   ....[1]....
        /*0118*/ 	.word	0x000005e0
        /*011c*/ 	.word	0x000000ff
        /*0120*/ 	.word	0x00000088
        /*0124*/ 	.short	0x0100
        /*0126*/ 	.byte	0x05
	.zero		1


	//   ....[2]....
        /*0128*/ 	.word	0x000005f0
        /*012c*/ 	.word	0x000000ff
        /*0130*/ 	.word	0x00000008
        /*0134*/ 	.short	0x0100
        /*0136*/ 	.byte	0x05
	.zero		1


	//   ....[3]....
        /*0138*/ 	.word	0x00000600
        /*013c*/ 	.word	0x000000ff
        /*0140*/ 	.word	0x00000090
        /*0144*/ 	.short	0x0100
        /*0146*/ 	.byte	0x05
	.zero		1


	//   ....[4]....
        /*0148*/ 	.word	0x00000610
        /*014c*/ 	.word	0x000000ff
        /*0150*/ 	.word	0x00000010
        /*0154*/ 	.short	0x0100
        /*0156*/ 	.byte	0x05
	.zero		1


	//   ....[5]....
        /*0158*/ 	.word	0x00000620
        /*015c*/ 	.word	0x000000ff
        /*0160*/ 	.word	0x00000098
        /*0164*/ 	.short	0x0100
        /*0166*/ 	.byte	0x05
	.zero		1


	//   ....[6]....
        /*0168*/ 	.word	0x00000630
        /*016c*/ 	.word	0x000000ff
        /*0170*/ 	.word	0x00000018
        /*0174*/ 	.short	0x0100
        /*0176*/ 	.byte	0x05
	.zero		1


	//   ....[7]....
        /*0178*/ 	.word	0x00000640
        /*017c*/ 	.word	0x000000ff
        /*0180*/ 	.word	0x000000a0
        /*0184*/ 	.short	0x0100
        /*0186*/ 	.byte	0x05
	.zero		1


	//   ....[8]....
        /*0188*/ 	.word	0x00000650
        /*018c*/ 	.word	0x000000ff
        /*0190*/ 	.word	0x00000020
        /*0194*/ 	.short	0x0100
        /*0196*/ 	.byte	0x05
	.zero		1


	//   ....[9]....
        /*0198*/ 	.word	0x00000660
        /*019c*/ 	.word	0x000000ff
        /*01a0*/ 	.word	0x000000a8
        /*01a4*/ 	.short	0x0100
        /*01a6*/ 	.byte	0x05
	.zero		1


	//   ....[10]....
        /*01a8*/ 	.word	0x00000670
        /*01ac*/ 	.word	0x000000ff
        /*01b0*/ 	.word	0x00000028
        /*01b4*/ 	.short	0x0100
        /*01b6*/ 	.byte	0x05
	.zero		1


	//   ....[11]....
        /*01b8*/ 	.word	0x00000680
        /*01bc*/ 	.word	0x000000ff
        /*01c0*/ 	.word	0x000000b0
        /*01c4*/ 	.short	0x0100
        /*01c6*/ 	.byte	0x05
	.zero		1


	//   ....[12]....
        /*01c8*/ 	.word	0x00000690
        /*01cc*/ 	.word	0x000000ff
        /*01d0*/ 	.word	0x00000030
        /*01d4*/ 	.short	0x0100
        /*01d6*/ 	.byte	0x05
	.zero		1


	//   ....[13]....
        /*01d8*/ 	.word	0x000006a0
        /*01dc*/ 	.word	0x000000ff
        /*01e0*/ 	.word	0x000000b8
        /*01e4*/ 	.short	0x0100
        /*01e6*/ 	.byte	0x05
	.zero		1


	//   ....[14]....
        /*01e8*/ 	.word	0x000006b0
        /*01ec*/ 	.word	0x000000ff
        /*01f0*/ 	.word	0x00000038
        /*01f4*/ 	.short	0x0100
        /*01f6*/ 	.byte	0x05
	.zero		1


	//   ....[15]....
        /*01f8*/ 	.word	0x000006c0
        /*01fc*/ 	.word	0x000000ff
        /*0200*/ 	.word	0x000000c0
        /*0204*/ 	.short	0x0100
        /*0206*/ 	.byte	0x05
	.zero		1


	//   ....[16]....
        /*0208*/ 	.word	0x000006d0
        /*020c*/ 	.word	0x000000ff
        /*0210*/ 	.word	0x00000040
        /*0214*/ 	.short	0x0100
        /*0216*/ 	.byte	0x05
	.zero		1


	//   ....[17]....
        /*0218*/ 	.word	0x000006e0
        /*021c*/ 	.word	0x000000ff
        /*0220*/ 	.word	0x000000c8
        /*0224*/ 	.short	0x0100
        /*0226*/ 	.byte	0x05
	.zero		1


	//   ....[18]....
        /*0228*/ 	.word	0x000006f0
        /*022c*/ 	.word	0x000000ff
        /*0230*/ 	.word	0x00000048
        /*0234*/ 	.short	0x0100
        /*0236*/ 	.byte	0x05
	.zero		1


	//   ....[19]....
        /*0238*/ 	.word	0x00000700
        /*023c*/ 	.word	0x000000ff
        /*0240*/ 	.word	0x000000d0
        /*0244*/ 	.short	0x0100
        /*0246*/ 	.byte	0x05
	.zero		1


	//   ....[20]....
        /*0248*/ 	.word	0x00000710
        /*024c*/ 	.word	0x000000ff
        /*0250*/ 	.word	0x00000050
        /*0254*/ 	.short	0x0100
        /*0256*/ 	.byte	0x05
	.zero		1


	//   ....[21]....
        /*0258*/ 	.word	0x00000720
        /*025c*/ 	.word	0x000000ff
        /*0260*/ 	.word	0x000000d8
        /*0264*/ 	.short	0x0100
        /*0266*/ 	.byte	0x05
	.zero		1


	//   ....[22]....
        /*0268*/ 	.word	0x00000730
        /*026c*/ 	.word	0x000000ff
        /*0270*/ 	.word	0x00000058
        /*0274*/ 	.short	0x0100
        /*0276*/ 	.byte	0x05
	.zero		1


	//   ....[23]....
        /*0278*/ 	.word	0x00000740
        /*027c*/ 	.word	0x000000ff
        /*0280*/ 	.word	0x000000e0
        /*0284*/ 	.short	0x0100
        /*0286*/ 	.byte	0x05
	.zero		1


	//   ....[24]....
        /*0288*/ 	.word	0x00000750
        /*028c*/ 	.word	0x000000ff
        /*0290*/ 	.word	0x00000060
        /*0294*/ 	.short	0x0100
        /*0296*/ 	.byte	0x05
	.zero		1


	//   ....[25]....
        /*0298*/ 	.word	0x00000760
        /*029c*/ 	.word	0x000000ff
        /*02a0*/ 	.word	0x000000e8
        /*02a4*/ 	.short	0x0100
        /*02a6*/ 	.byte	0x05
	.zero		1


	//   ....[26]....
        /*02a8*/ 	.word	0x00000770
        /*02ac*/ 	.word	0x000000ff
        /*02b0*/ 	.word	0x00000068
        /*02b4*/ 	.short	0x0100
        /*02b6*/ 	.byte	0x05
	.zero		1


	//   ....[27]....
        /*02b8*/ 	.word	0x00000780
        /*02bc*/ 	.word	0x000000ff
        /*02c0*/ 	.word	0x000000f0
        /*02c4*/ 	.short	0x0100
        /*02c6*/ 	.byte	0x05
	.zero		1


	//   ....[28]....
        /*02c8*/ 	.word	0x00000790
        /*02cc*/ 	.word	0x000000ff
        /*02d0*/ 	.word	0x00000070
        /*02d4*/ 	.short	0x0100
        /*02d6*/ 	.byte	0x05
	.zero		1


	//   ....[29]....
        /*02d8*/ 	.word	0x000007a0
        /*02dc*/ 	.word	0x000000ff
        /*02e0*/ 	.word	0x000000f8
        /*02e4*/ 	.short	0x0100
        /*02e6*/ 	.byte	0x05
	.zero		1


	//   ....[30]....
        /*02e8*/ 	.word	0x000007b0
        /*02ec*/ 	.word	0x000000ff
        /*02f0*/ 	.word	0x00000078
        /*02f4*/ 	.short	0x0100
        /*02f6*/ 	.byte	0x05
	.zero		1


	//   ....[31]....
        /*02f8*/ 	.word	0x000007c0
        /*02fc*/ 	.word	0x000000ff
        /*0300*/ 	.word	0x00000100
        /*0304*/ 	.short	0x0100
        /*0306*/ 	.byte	0x05
	.zero		1


	//   ....[32]....
        /*0308*/ 	.word	0x000007d0
        /*030c*/ 	.word	0x000000ff
        /*0310*/ 	.word	0x00000080
        /*0314*/ 	.short	0x0100
        /*0316*/ 	.byte	0x05
	.zero		1


	//   ....[33]....
        /*0318*/ 	.word	0x000007e0
        /*031c*/ 	.word	0x000000ff
        /*0320*/ 	.word	0x00000108
        /*0324*/ 	.short	0x0100
        /*0326*/ 	.byte	0x05
	.zero		1


	//   ....[34]....
        /*0328*/ 	.word	0x00000920
        /*032c*/ 	.word	0x000000ff
        /*0330*/ 	.word	0x00000110
        /*0334*/ 	.short	0x0100
        /*0336*/ 	.byte	0x07
	.zero		1


	//   ....[35]....
        /*0338*/ 	.word	0x00000930
        /*033c*/ 	.word	0x000000ff
        /*0340*/ 	.word	0x00000130
        /*0344*/ 	.short	0x0100
        /*0346*/ 	.byte	0x07
	.zero		1


	//   ....[36]....
        /*0348*/ 	.word	0x00000940
        /*034c*/ 	.word	0x000000ff
        /*0350*/ 	.word	0x00000118
        /*0354*/ 	.short	0x0100
        /*0356*/ 	.byte	0x07
	.zero		1


	//   ....[37]....
        /*0358*/ 	.word	0x00000950
        /*035c*/ 	.word	0x000000ff
        /*0360*/ 	.word	0x00000138
        /*0364*/ 	.short	0x0100
        /*0366*/ 	.byte	0x07
	.zero		1


	//   ....[38]....
        /*0368*/ 	.word	0x00000960
        /*036c*/ 	.word	0x000000ff
        /*0370*/ 	.word	0x00000120
        /*0374*/ 	.short	0x0100
        /*0376*/ 	.byte	0x07
	.zero		1


	//   ....[39]....
        /*0378*/ 	.word	0x00000970
        /*037c*/ 	.word	0x000000ff
        /*0380*/ 	.word	0x00000140
        /*0384*/ 	.short	0x0100
        /*0386*/ 	.byte	0x07
	.zero		1


	//   ....[40]....
        /*0388*/ 	.word	0x00000980
        /*038c*/ 	.word	0x000000ff
        /*0390*/ 	.word	0x00000128
        /*0394*/ 	.short	0x0100
        /*0396*/ 	.byte	0x07
	.zero		1


	//   ....[41]....
        /*0398*/ 	.word	0x00000990
        /*039c*/ 	.word	0x000000ff
        /*03a0*/ 	.word	0x00000148
        /*03a4*/ 	.short	0x0100
        /*03a6*/ 	.byte	0x07
	.zero		1


	//   ....[42]....
        /*03a8*/ 	.word	0x00000a80
        /*03ac*/ 	.word	0x000000ff
        /*03b0*/ 	.word	0x00000150
        /*03b4*/ 	.short	0x0100
        /*03b6*/ 	.byte	0x05
	.zero		1


	//   ....[43]....
        /*03b8*/ 	.word	0x00000a90
        /*03bc*/ 	.word	0x000000ff
        /*03c0*/ 	.word	0x00000158
        /*03c4*/ 	.short	0x0100
        /*03c6*/ 	.byte	0x05
	.zero		1


	//   ....[44]....
        /*03c8*/ 	.word	0x00000bd0
        /*03cc*/ 	.word	0x000000ff
        /*03d0*/ 	.word	0x00000160
        /*03d4*/ 	.short	0x0100
        /*03d6*/ 	.byte	0x05
	.zero		1


	//   ....[45]....
        /*03d8*/ 	.word	0x00000be0
        /*03dc*/ 	.word	0x000000ff
        /*03e0*/ 	.word	0x00000170
        /*03e4*/ 	.short	0x0100
        /*03e6*/ 	.byte	0x05
	.zero		1


	//   ....[46]....
        /*03e8*/ 	.word	0x00000bf0
        /*03ec*/ 	.word	0x000000ff
        /*03f0*/ 	.word	0x00000168
        /*03f4*/ 	.short	0x0100
        /*03f6*/ 	.byte	0x05
	.zero		1


	//   ....[47]....
        /*03f8*/ 	.word	0x00000c00
        /*03fc*/ 	.word	0x000000ff
        /*0400*/ 	.word	0x00000178
        /*0404*/ 	.short	0x0100
        /*0406*/ 	.byte	0x05
	.zero		1


	//   ....[48]....
        /*0408*/ 	.word	0x00000d30
        /*040c*/ 	.word	0x000000ff
        /*0410*/ 	.word	0x00000180
        /*0414*/ 	.short	0x0100
        /*0416*/ 	.byte	0x07
	.zero		1


	//   ....[49]....
        /*0418*/ 	.word	0x00000d40
        /*041c*/ 	.word	0x000000ff
        /*0420*/ 	.word	0x000001a0
        /*0424*/ 	.short	0x0100
        /*0426*/ 	.byte	0x07
	.zero		1


	//   ....[50]....
        /*0428*/ 	.word	0x00000d50
        /*042c*/ 	.word	0x000000ff
        /*0430*/ 	.word	0x00000188
        /*0434*/ 	.short	0x0100
        /*0436*/ 	.byte	0x07
	.zero		1


	//   ....[51]....
        /*0438*/ 	.word	0x00000d60
        /*043c*/ 	.word	0x000000ff
        /*0440*/ 	.word	0x000001a8
        /*0444*/ 	.short	0x0100
        /*0446*/ 	.byte	0x07
	.zero		1


	//   ....[52]....
        /*0448*/ 	.word	0x00000d70
        /*044c*/ 	.word	0x000000ff
        /*0450*/ 	.word	0x00000190
        /*0454*/ 	.short	0x0100
        /*0456*/ 	.byte	0x07
	.zero		1


	//   ....[53]....
        /*0458*/ 	.word	0x00000d80
        /*045c*/ 	.word	0x000000ff
        /*0460*/ 	.word	0x000001b0
        /*0464*/ 	.short	0x0100
        /*0466*/ 	.byte	0x07
	.zero		1


	//   ....[54]....
        /*0468*/ 	.word	0x00000d90
        /*046c*/ 	.word	0x000000ff
        /*0470*/ 	.word	0x00000198
        /*0474*/ 	.short	0x0100
        /*0476*/ 	.byte	0x07
	.zero		1


	//   ....[55]....
        /*0478*/ 	.word	0x00000da0
        /*047c*/ 	.word	0x000000ff
        /*0480*/ 	.word	0x000001b8
        /*0484*/ 	.short	0x0100
        /*0486*/ 	.byte	0x07
	.zero		1


	//   ....[56]....
        /*0488*/ 	.word	0x00000e90
        /*048c*/ 	.word	0x000000ff
        /*0490*/ 	.word	0x000001c0
        /*0494*/ 	.short	0x0100
        /*0496*/ 	.byte	0x05
	.zero		1


	//   ....[57]....
        /*0498*/ 	.word	0x00000ea0
        /*049c*/ 	.word	0x000000ff
        /*04a0*/ 	.word	0x000001d0
        /*04a4*/ 	.short	0x0100
        /*04a6*/ 	.byte	0x05
	.zero		1


	//   ....[58]....
        /*04a8*/ 	.word	0x00000eb0
        /*04ac*/ 	.word	0x000000ff
        /*04b0*/ 	.word	0x000001c8
        /*04b4*/ 	.short	0x0100
        /*04b6*/ 	.byte	0x05
	.zero		1


	//   ....[59]....
        /*04b8*/ 	.word	0x00000ec0
        /*04bc*/ 	.word	0x000000ff
        /*04c0*/ 	.word	0x000001d8
        /*04c4*/ 	.short	0x0100
        /*04c6*/ 	.byte	0x05
	.zero		1


	//   ....[60]....
        /*04c8*/ 	.word	0x000017a0
        /*04cc*/ 	.word	0x00000003
        /*04d0*/ 	.word	0x000001d0
        /*04d4*/ 	.short	0x010a
        /*04d6*/ 	.byte	0xff
	.zero		1


	//   ....[61]....
        /*04d8*/ 	.word	0x000017d0
        /*04dc*/ 	.word	0x00000003
        /*04e0*/ 	.word	0x000001c0
        /*04e4*/ 	.short	0x0101
        /*04e6*/ 	.byte	0xff
	.zero		1


	//   ....[62]....
        /*04e8*/ 	.word	0x000018a0
        /*04ec*/ 	.word	0x000000ff
        /*04f0*/ 	.word	0x00000088
        /*04f4*/ 	.short	0x010a
        /*04f6*/ 	.byte	0x08
	.zero		1


	//   ....[63]....
        /*04f8*/ 	.word	0x00001940
        /*04fc*/ 	.word	0x000000ff
        /*0500*/ 	.word	0x00000088
        /*0504*/ 	.short	0x010a
        /*0506*/ 	.byte	0x21
	.zero		1


	//   ....[64]....
        /*0508*/ 	.word	0x00001a90
        /*050c*/ 	.word	0x000000ff
        /*0510*/ 	.word	0x00000088
        /*0514*/ 	.short	0x010a
        /*0516*/ 	.byte	0x08
	.zero		1


	//   ....[65]....
        /*0518*/ 	.word	0x00001ba0
        /*051c*/ 	.word	0x000000ff
        /*0520*/ 	.word	0x00000158
        /*0524*/ 	.short	0x0101
        /*0526*/ 	.byte	0x04
	.zero		1


	//   ....[66]....
        /*0528*/ 	.word	0x00001bc0
        /*052c*/ 	.word	0x000000ff
        /*0530*/ 	.word	0x00000088
        /*0534*/ 	.short	0x010a
        /*0536*/ 	.byte	0x08
	.zero		1


	//   ....[67]....
        /*0538*/ 	.word	0x00001c40
        /*053c*/ 	.word	0x000000ff
        /*0540*/ 	.word	0x00000088
        /*0544*/ 	.short	0x010a
        /*0546*/ 	.byte	0x11
	.zero		1


	//   ....[68]....
        /*0548*/ 	.word	0x00001d90
        /*054c*/ 	.word	0x000000ff
        /*0550*/ 	.word	0x00000088
        /*0554*/ 	.short	0x010a
        /*0556*/ 	.byte	0x08
	.zero		1


	//   ....[69]....
        /*0558*/ 	.word	0x00001ed0
        /*055c*/ 	.word	0x00000002
        /*0560*/ 	.word	0x00000160
        /*0564*/ 	.short	0x010a
        /*0566*/ 	.byte	0xff
	.zero		1


	//   ....[70]....
        /*0568*/ 	.word	0x00001f90
        /*056c*/ 	.word	0x00000002
        /*0570*/ 	.word	0x00000000
        /*0574*/ 	.short	0x0101
        /*0576*/ 	.byte	0xff
	.zero		1


	//   ....[71]....
        /*0578*/ 	.word	0x000024f0
        /*057c*/ 	.word	0x000000ff
        /*0580*/ 	.word	0x00000000
        /*0584*/ 	.short	0x010a
        /*0586*/ 	.byte	0x05
	.zero		1


	//   ....[72]....
        /*0588*/ 	.word	0x00002580
        /*058c*/ 	.word	0x000000ff
        /*0590*/ 	.word	0x00000000
        /*0594*/ 	.short	0x010a
        /*0596*/ 	.byte	0x05
	.zero		1


	//   ....[73]....
        /*0598*/ 	.word	0x00002610
        /*059c*/ 	.word	0x000000ff
        /*05a0*/ 	.word	0x00000000
        /*05a4*/ 	.short	0x010a
        /*05a6*/ 	.byte	0x05
	.zero		1


	//   ....[74]....
        /*05a8*/ 	.word	0x000026a0
        /*05ac*/ 	.word	0x000000ff
        /*05b0*/ 	.word	0x00000000
        /*05b4*/ 	.short	0x010a
        /*05b6*/ 	.byte	0x05
	.zero		1


	//   ....[75]....
        /*05b8*/ 	.word	0x00002730
        /*05bc*/ 	.word	0x000000ff
        /*05c0*/ 	.word	0x00000000
        /*05c4*/ 	.short	0x010a
        /*05c6*/ 	.byte	0x05
	.zero		1


	//   ....[76]....
        /*05c8*/ 	.word	0x000027c0
        /*05cc*/ 	.word	0x000000ff
        /*05d0*/ 	.word	0x00000000
        /*05d4*/ 	.short	0x010a
        /*05d6*/ 	.byte	0x05
	.zero		1


	//   ....[77]....
        /*05d8*/ 	.word	0x00002850
        /*05dc*/ 	.word	0x000000ff
        /*05e0*/ 	.word	0x00000000
        /*05e4*/ 	.short	0x010a
        /*05e6*/ 	.byte	0x05
	.zero		1


	//   ....[78]....
        /*05e8*/ 	.word	0x000028e0
        /*05ec*/ 	.word	0x000000ff
        /*05f0*/ 	.word	0x00000000
        /*05f4*/ 	.short	0x010a
        /*05f6*/ 	.byte	0x05
	.zero		1


	//   ....[79]....
        /*05f8*/ 	.word	0x00002970
        /*05fc*/ 	.word	0x000000ff
        /*0600*/ 	.word	0x00000000
        /*0604*/ 	.short	0x010a
        /*0606*/ 	.byte	0x05
	.zero		1


	//   ....[80]....
        /*0608*/ 	.word	0x00002a00
        /*060c*/ 	.word	0x000000ff
        /*0610*/ 	.word	0x00000000
        /*0614*/ 	.short	0x010a
        /*0616*/ 	.byte	0x05
	.zero		1


	//   ....[81]....
        /*0618*/ 	.word	0x00002a90
        /*061c*/ 	.word	0x000000ff
        /*0620*/ 	.word	0x00000000
        /*0624*/ 	.short	0x010a
        /*0626*/ 	.byte	0x05
	.zero		1


	//   ....[82]....
        /*0628*/ 	.word	0x00002b20
        /*062c*/ 	.word	0x000000ff
        /*0630*/ 	.word	0x00000000
        /*0634*/ 	.short	0x010a
        /*0636*/ 	.byte	0x05
	.zero		1


	//   ....[83]....
        /*0638*/ 	.word	0x00002bb0
        /*063c*/ 	.word	0x000000ff
        /*0640*/ 	.word	0x00000000
        /*0644*/ 	.short	0x010a
        /*0646*/ 	.byte	0x05
	.zero		1


	//   ....[84]....
        /*0648*/ 	.word	0x00002c40
        /*064c*/ 	.word	0x000000ff
        /*0650*/ 	.word	0x00000000
        /*0654*/ 	.short	0x010a
        /*0656*/ 	.byte	0x05
	.zero		1


	//   ....[85]....
        /*0658*/ 	.word	0x00002cd0
        /*065c*/ 	.word	0x000000ff
        /*0660*/ 	.word	0x00000000
        /*0664*/ 	.short	0x010a
        /*0666*/ 	.byte	0x05
	.zero		1


	//   ....[86]....
        /*0668*/ 	.word	0x00002d60
        /*066c*/ 	.word	0x000000ff
        /*0670*/ 	.word	0x00000000
        /*0674*/ 	.short	0x010a
        /*0676*/ 	.byte	0x05
	.zero		1


	//   ....[87]....
        /*0678*/ 	.word	0x00002e00
        /*067c*/ 	.word	0x00000000
        /*0680*/ 	.word	0x00000000
        /*0684*/ 	.short	0x010a
        /*0686*/ 	.byte	0xff
	.zero		1


	//   ....[88]....
        /*0688*/ 	.word	0x00002f20
        /*068c*/ 	.word	0x00000000
        /*0690*/ 	.word	0x000001c0
        /*0694*/ 	.short	0x010a
        /*0696*/ 	.byte	0xff
	.zero		1


	//   ....[89]....
        /*0698*/ 	.word	0x00002f80
        /*069c*/ 	.word	0x00000004
        /*06a0*/ 	.word	0x00000000
        /*06a4*/ 	.short	0x0101
        /*06a6*/ 	.byte	0xff
	.zero		1


	//   ....[90]....
        /*06a8*/ 	.word	0x00002fa0
        /*06ac*/ 	.word	0x000000ff
        /*06b0*/ 	.word	0x00000170
        /*06b4*/ 	.short	0x010a
        /*06b6*/ 	.byte	0x05
	.zero		1


	//   ....[91]....
        /*06b8*/ 	.word	0x000030c0
        /*06bc*/ 	.word	0x00000000
        /*06c0*/ 	.word	0x00000160
        /*06c4*/ 	.short	0x010a
        /*06c6*/ 	.byte	0xff
	.zero		1


	//   ....[92]....
        /*06c8*/ 	.word	0x000031d0
        /*06cc*/ 	.word	0x00000000
        /*06d0*/ 	.word	0x00000000
        /*06d4*/ 	.short	0x0101
        /*06d6*/ 	.byte	0xff
	.zero		1


	//   ....[93]....
        /*06d8*/ 	.word	0x00003260
        /*06dc*/ 	.word	0x000000ff
        /*06e0*/ 	.word	0x00000170
        /*06e4*/ 	.short	0x0106
        /*06e6*/ 	.byte	0x05
	.zero		1


	//   ....[94]....
        /*06e8*/ 	.word	0x00003280
        /*06ec*/ 	.word	0x000000ff
        /*06f0*/ 	.word	0x00000170
        /*06f4*/ 	.short	0x010a
        /*06f6*/ 	.byte	0x05
	.zero		1


	//   ....[95]....
        /*06f8*/ 	.word	0x00003310
        /*06fc*/ 	.word	0x000000ff
        /*0700*/ 	.word	0x00000170
        /*0704*/ 	.short	0x0106
        /*0706*/ 	.byte	0x04
	.zero		1


	//   ....[96]....
        /*0708*/ 	.word	0x00003350
        /*070c*/ 	.word	0x00000000
        /*0710*/ 	.word	0x00000170
        /*0714*/ 	.short	0x010a
        /*0716*/ 	.byte	0xff
	.zero		1


	//   ....[97]....
        /*0718*/ 	.word	0x00003850
        /*071c*/ 	.word	0x00000000
        /*0720*/ 	.word	0x00000160
        /*0724*/ 	.short	0x010a
        /*0726*/ 	.byte	0xff
	.zero		1


	//   ....[98]....
        /*0728*/ 	.word	0x00003950
        /*072c*/ 	.word	0x00000003
        /*0730*/ 	.word	0x00000000
        /*0734*/ 	.short	0x0101
        /*0736*/ 	.byte	0xff
	.zero		1


	//   ....[99]....
        /*0738*/ 	.word	0x00003960
        /*073c*/ 	.word	0x000000ff
        /*0740*/ 	.word	0x00000000
        /*0744*/ 	.short	0x010a
        /*0746*/ 	.byte	0x04
	.zero		1


	//   ....[100]....
        /*0748*/ 	.word	0x000039e0
        /*074c*/ 	.word	0x000000ff
        /*0750*/ 	.word	0x000001a0
        /*0754*/ 	.short	0x010a
        /*0756*/ 	.byte	0x08
	.zero		1


	//   ....[101]....
        /*0758*/ 	.word	0x00003ac0
        /*075c*/ 	.word	0x000000ff
        /*0760*/ 	.word	0x00000000
        /*0764*/ 	.short	0x010a
        /*0766*/ 	.byte	0x07
	.zero		1


	//   ....[102]....
        /*0768*/ 	.word	0x00003c00
        /*076c*/ 	.word	0x000000ff
        /*0770*/ 	.word	0x00000000
        /*0774*/ 	.short	0x010a
        /*0776*/ 	.byte	0x04
	.zero		1


	//   ....[103]....
        /*0778*/ 	.word	0x00003df0
        /*077c*/ 	.word	0x000000ff
        /*0780*/ 	.word	0x00000000
        /*0784*/ 	.short	0x010a
        /*0786*/ 	.byte	0x05
	.zero		1


	//   ....[104]....
        /*0788*/ 	.word	0x00003e80
        /*078c*/ 	.word	0x000000ff
        /*0790*/ 	.word	0x00000000
        /*0794*/ 	.short	0x010a
        /*0796*/ 	.byte	0x05
	.zero		1


	//   ....[105]....
        /*0798*/ 	.word	0x00003f10
        /*079c*/ 	.word	0x000000ff
        /*07a0*/ 	.word	0x00000000
        /*07a4*/ 	.short	0x010a
        /*07a6*/ 	.byte	0x05
	.zero		1


	//   ....[106]....
        /*07a8*/ 	.word	0x00003fa0
        /*07ac*/ 	.word	0x000000ff
        /*07b0*/ 	.word	0x00000000
        /*07b4*/ 	.short	0x010a
        /*07b6*/ 	.byte	0x07
	.zero		1


	//   ....[107]....
        /*07b8*/ 	.word	0x00004420
        /*07bc*/ 	.word	0x00000000
        /*07c0*/ 	.word	0x00000160
        /*07c4*/ 	.short	0x010a
        /*07c6*/ 	.byte	0xff
	.zero		1


	//   ....[108]....
        /*07c8*/ 	.word	0x000044e0
        /*07cc*/ 	.word	0x00000000
        /*07d0*/ 	.word	0x00000000
        /*07d4*/ 	.short	0x0101
        /*07d6*/ 	.byte	0xff
	.zero		1


	//   ....[109]....
        /*07d8*/ 	.word	0x00004800
        /*07dc*/ 	.word	0x000000ff
        /*07e0*/ 	.word	0x00000158
        /*07e4*/ 	.short	0x010a
        /*07e6*/ 	.byte	0x07
	.zero		1


	//   ....[110]....
        /*07e8*/ 	.word	0x000049f0
        /*07ec*/ 	.word	0x000000ff
        /*07f0*/ 	.word	0x00000130
        /*07f4*/ 	.short	0x010a
        /*07f6*/ 	.byte	0x07
	.zero		1


	//   ....[111]....
        /*07f8*/ 	.word	0x00004b60
        /*07fc*/ 	.word	0x000000ff
        /*0800*/ 	.word	0x00000110
        /*0804*/ 	.short	0x010b
        /*0806*/ 	.byte	0x07
	.zero		1


	//   ....[112]....
        /*0808*/ 	.word	0x00004b70
        /*080c*/ 	.word	0x000000ff
        /*0810*/ 	.word	0x00000000
        /*0814*/ 	.short	0x0101
        /*0816*/ 	.byte	0x08
	.zero		1


	//   ....[113]....
        /*0818*/ 	.word	0x00004b90
        /*081c*/ 	.word	0x000000ff
        /*0820*/ 	.word	0x00000138
        /*0824*/ 	.short	0x010a
        /*0826*/ 	.byte	0x07
	.zero		1


	//   ....[114]....
        /*0828*/ 	.word	0x00004cf0
        /*082c*/ 	.word	0x000000ff
        /*0830*/ 	.word	0x00000118
        /*0834*/ 	.short	0x010b
        /*0836*/ 	.byte	0x07
	.zero		1


	//   ....[115]....
        /*0838*/ 	.word	0x00004d00
        /*083c*/ 	.word	0x000000ff
        /*0840*/ 	.word	0x00000000
        /*0844*/ 	.short	0x0101
        /*0846*/ 	.byte	0x08
	.zero		1


	//   ....[116]....
        /*0848*/ 	.word	0x00004d10
        /*084c*/ 	.word	0x000000ff
        /*0850*/ 	.word	0x00000140
        /*0854*/ 	.short	0x010a
        /*0856*/ 	.byte	0x07
	.zero		1


	//   ....[117]....
        /*0858*/ 	.word	0x00004eb0
        /*085c*/ 	.word	0x000000ff
        /*0860*/ 	.word	0x00000120
        /*0864*/ 	.short	0x010b
        /*0866*/ 	.byte	0x07
	.zero		1


	//   ....[118]....
        /*0868*/ 	.word	0x00004f20
        /*086c*/ 	.word	0x000000ff
        /*0870*/ 	.word	0x00000000
        /*0874*/ 	.short	0x0101
        /*0876*/ 	.byte	0x08
	.zero		1


	//   ....[119]....
        /*0878*/ 	.word	0x00004f50
        /*087c*/ 	.word	0x000000ff
        /*0880*/ 	.word	0x00000148
        /*0884*/ 	.short	0x010a
        /*0886*/ 	.byte	0x07
	.zero		1


	//   ....[120]....
        /*0888*/ 	.word	0x00005160
        /*088c*/ 	.word	0x000000ff
        /*0890*/ 	.word	0x00000128
        /*0894*/ 	.short	0x010b
        /*0896*/ 	.byte	0x07
	.zero		1


	//   ....[121]....
        /*0898*/ 	.word	0x00005180
        /*089c*/ 	.word	0x000000ff
        /*08a0*/ 	.word	0x00000000
        /*08a4*/ 	.short	0x0101
        /*08a6*/ 	.byte	0x0d
	.zero		1


	//   ....[122]....
        /*08a8*/ 	.word	0x000051b0
        /*08ac*/ 	.word	0x000000ff
        /*08b0*/ 	.word	0x00000130
        /*08b4*/ 	.short	0x010a
        /*08b6*/ 	.byte	0x07
	.zero		1


	//   ....[123]....
        /*08b8*/ 	.word	0x000051d0
        /*08bc*/ 	.word	0x000000ff
        /*08c0*/ 	.word	0x00000138
        /*08c4*/ 	.short	0x010a
        /*08c6*/ 	.byte	0x07
	.zero		1


	//   ....[124]....
        /*08c8*/ 	.word	0x000051f0
        /*08cc*/ 	.word	0x000000ff
        /*08d0*/ 	.word	0x00000140
        /*08d4*/ 	.short	0x010a
        /*08d6*/ 	.byte	0x07
	.zero		1


	//   ....[125]....
        /*08d8*/ 	.word	0x00005230
        /*08dc*/ 	.word	0x00000000
        /*08e0*/ 	.word	0x00000148
        /*08e4*/ 	.short	0x010a
        /*08e6*/ 	.byte	0xff
	.zero		1


	//   ....[126]....
        /*08e8*/ 	.word	0x00005590
        /*08ec*/ 	.word	0x00000000
        /*08f0*/ 	.word	0x00000160
        /*08f4*/ 	.short	0x010a
        /*08f6*/ 	.byte	0xff
	.zero		1


	//   ....[127]....
        /*08f8*/ 	.word	0x000056a0
        /*08fc*/ 	.word	0x00000000
        /*0900*/ 	.word	0x00000000
        /*0904*/ 	.short	0x0101
        /*0906*/ 	.byte	0xff
	.zero		1


	//   ....[128]....
        /*0908*/ 	.word	0x00006100
        /*090c*/ 	.word	0x000000ff
        /*0910*/ 	.word	0x00000110
        /*0914*/ 	.short	0x010a
        /*0916*/ 	.byte	0x30
	.zero		1


	//   ....[129]....
        /*0918*/ 	.word	0x00006170
        /*091c*/ 	.word	0x0000004f
        /*0920*/ 	.word	0x00000180
        /*0924*/ 	.short	0x010a
        /*0926*/ 	.byte	0xff
	.zero		1


	//   ....[130]....
        /*0928*/ 	.word	0x00006220
        /*092c*/ 	.word	0x000000ff
        /*0930*/ 	.word	0x00000110
        /*0934*/ 	.short	0x010a
        /*0936*/ 	.byte	0x30
	.zero		1


	//   ....[131]....
        /*0938*/ 	.word	0x00006300
        /*093c*/ 	.word	0x0000004f
        /*0940*/ 	.word	0x00000180
        /*0944*/ 	.short	0x010a
        /*0946*/ 	.byte	0xff
	.zero		1


	//   ....[132]....
        /*0948*/ 	.word	0x00006a30
        /*094c*/ 	.word	0x00000000
        /*0950*/ 	.word	0x00000000
        /*0954*/ 	.short	0x0101
        /*0956*/ 	.byte	0xff
	.zero		1


	//   ....[133]....
        /*0958*/ 	.word	0x00006a40
        /*095c*/ 	.word	0x00000003
        /*0960*/ 	.word	0x00000110
        /*0964*/ 	.short	0x010a
        /*0966*/ 	.byte	0xff
	.zero		1


	//   ....[134]....
        /*0968*/ 	.word	0x00006b00
        /*096c*/ 	.word	0x00000003
        /*0970*/ 	.word	0x00000110
        /*0974*/ 	.short	0x010a
        /*0976*/ 	.byte	0xff
	.zero		1


	//   ....[135]....
        /*0978*/ 	.word	0x000072b0
        /*097c*/ 	.word	0x00000026
        /*0980*/ 	.word	0x00000000
        /*0984*/ 	.short	0x0101
        /*0986*/ 	.byte	0xff
	.zero		1


	//   ....[136]....
        /*0988*/ 	.word	0x000072d0
        /*098c*/ 	.word	0x00000053
        /*0990*/ 	.word	0x00000110
        /*0994*/ 	.short	0x010a
        /*0996*/ 	.byte	0xff
	.zero		1


	//   ....[137]....
        /*0998*/ 	.word	0x00007380
        /*099c*/ 	.word	0x00000053
        /*09a0*/ 	.word	0x00000110
        /*09a4*/ 	.short	0x010a
        /*09a6*/ 	.byte	0xff
	.zero		1


	//   ....[138]....
        /*09a8*/ 	.word	0x00007b30
        /*09ac*/ 	.word	0x00000026
        /*09b0*/ 	.word	0x00000000
        /*09b4*/ 	.short	0x0101
        /*09b6*/ 	.byte	0xff
	.zero		1


	//   ....[139]....
        /*09b8*/ 	.word	0x00007b50
        /*09bc*/ 	.word	0x00000058
        /*09c0*/ 	.word	0x00000110
        /*09c4*/ 	.short	0x010a
        /*09c6*/ 	.byte	0xff
	.zero		1


	//   ....[140]....
        /*09c8*/ 	.word	0x00007c00
        /*09cc*/ 	.word	0x00000058
        /*09d0*/ 	.word	0x00000110
        /*09d4*/ 	.short	0x010a
        /*09d6*/ 	.byte	0xff
	.zero		1


	//   ....[141]....
        /*09d8*/ 	.word	0x00007f40
        /*09dc*/ 	.word	0x000000ff
        /*09e0*/ 	.word	0x00000000
        /*09e4*/ 	.short	0x0101
        /*09e6*/ 	.byte	0x05
	.zero		1


	//   ....[142]....
        /*09e8*/ 	.word	0x00008410
        /*09ec*/ 	.word	0x00000002
        /*09f0*/ 	.word	0x00000000
        /*09f4*/ 	.short	0x0101
        /*09f6*/ 	.byte	0xff
	.zero		1


	//   ....[143]....
        /*09f8*/ 	.word	0x00008680
        /*09fc*/ 	.word	0x000000ff
        /*0a00*/ 	.word	0x00000000
        /*0a04*/ 	.short	0x0101
        /*0a06*/ 	.byte	0x04
	.zero		1


	//   ....[144]....
        /*0a08*/ 	.word	0x000086a0
        /*0a0c*/ 	.word	0x00000003
        /*0a10*/ 	.word	0x000001d0
        /*0a14*/ 	.short	0x010a
        /*0a16*/ 	.byte	0xff
	.zero		1


	//   ....[145]....
        /*0a18*/ 	.word	0x00008700
        /*0a1c*/ 	.word	0x00000002
        /*0a20*/ 	.word	0x00000088
        /*0a24*/ 	.short	0x010a
        /*0a26*/ 	.byte	0xff
	.zero		1


	//   ....[146]....
        /*0a28*/ 	.word	0x00008760
        /*0a2c*/ 	.word	0x00000002
        /*0a30*/ 	.word	0x00000088
        /*0a34*/ 	.short	0x010a
        /*0a36*/ 	.byte	0xff
	.zero		1


	//   ....[147]....
        /*0a38*/ 	.word	0x000087b0
        /*0a3c*/ 	.word	0x00000002
        /*0a40*/ 	.word	0x00000160
        /*0a44*/ 	.short	0x010a
        /*0a46*/ 	.byte	0xff
	.zero		1


	//   ....[148]....
        /*0a48*/ 	.word	0x00008810
        /*0a4c*/ 	.word	0x00000000
        /*0a50*/ 	.word	0x00000000
        /*0a54*/ 	.short	0x010a
        /*0a56*/ 	.byte	0xff
	.zero		1


	//   ....[149]....
        /*0a58*/ 	.word	0x00008870
        /*0a5c*/ 	.word	0x00000000
        /*0a60*/ 	.word	0x00000000
        /*0a64*/ 	.short	0x010a
        /*0a66*/ 	.byte	0xff
	.zero		1


	//   ....[150]....
        /*0a68*/ 	.word	0x000088d0
        /*0a6c*/ 	.word	0x00000000
        /*0a70*/ 	.word	0x00000000
        /*0a74*/ 	.short	0x010a
        /*0a76*/ 	.byte	0xff
	.zero		1


	//   ....[151]....
        /*0a78*/ 	.word	0x00008930
        /*0a7c*/ 	.word	0x00000000
        /*0a80*/ 	.word	0x00000000
        /*0a84*/ 	.short	0x010a
        /*0a86*/ 	.byte	0xff
	.zero		1


	//   ....[152]....
        /*0a88*/ 	.word	0x00008990
        /*0a8c*/ 	.word	0x00000000
        /*0a90*/ 	.word	0x00000000
        /*0a94*/ 	.short	0x010a
        /*0a96*/ 	.byte	0xff
	.zero		1


	//   ....[153]....
        /*0a98*/ 	.word	0x000089f0
        /*0a9c*/ 	.word	0x00000000
        /*0aa0*/ 	.word	0x00000000
        /*0aa4*/ 	.short	0x010a
        /*0aa6*/ 	.byte	0xff
	.zero		1


	//   ....[154]....
        /*0aa8*/ 	.word	0x00008a50
        /*0aac*/ 	.word	0x00000000
        /*0ab0*/ 	.word	0x00000000
        /*0ab4*/ 	.short	0x010a
        /*0ab6*/ 	.byte	0xff
	.zero		1


	//   ....[155]....
        /*0ab8*/ 	.word	0x00008ab0
        /*0abc*/ 	.word	0x00000000
        /*0ac0*/ 	.word	0x00000000
        /*0ac4*/ 	.short	0x010a
        /*0ac6*/ 	.byte	0xff
	.zero		1


	//   ....[156]....
        /*0ac8*/ 	.word	0x00008b10
        /*0acc*/ 	.word	0x00000000
        /*0ad0*/ 	.word	0x00000000
        /*0ad4*/ 	.short	0x010a
        /*0ad6*/ 	.byte	0xff
	.zero		1


	//   ....[157]....
        /*0ad8*/ 	.word	0x00008b70
        /*0adc*/ 	.word	0x00000000
        /*0ae0*/ 	.word	0x00000000
        /*0ae4*/ 	.short	0x010a
        /*0ae6*/ 	.byte	0xff
	.zero		1


	//   ....[158]....
        /*0ae8*/ 	.word	0x00008bd0
        /*0aec*/ 	.word	0x00000000
        /*0af0*/ 	.word	0x00000000
        /*0af4*/ 	.short	0x010a
        /*0af6*/ 	.byte	0xff
	.zero		1


	//   ....[159]....
        /*0af8*/ 	.word	0x00008c30
        /*0afc*/ 	.word	0x00000000
        /*0b00*/ 	.word	0x00000000
        /*0b04*/ 	.short	0x010a
        /*0b06*/ 	.byte	0xff
	.zero		1


	//   ....[160]....
        /*0b08*/ 	.word	0x00008c90
        /*0b0c*/ 	.word	0x00000000
        /*0b10*/ 	.word	0x00000000
        /*0b14*/ 	.short	0x010a
        /*0b16*/ 	.byte	0xff
	.zero		1


	//   ....[161]....
        /*0b18*/ 	.word	0x00008cf0
        /*0b1c*/ 	.word	0x00000000
        /*0b20*/ 	.word	0x00000000
        /*0b24*/ 	.short	0x010a
        /*0b26*/ 	.byte	0xff
	.zero		1


	//   ....[162]....
        /*0b28*/ 	.word	0x00008d50
        /*0b2c*/ 	.word	0x00000000
        /*0b30*/ 	.word	0x00000000
        /*0b34*/ 	.short	0x010a
        /*0b36*/ 	.byte	0xff
	.zero		1


	//   ....[163]....
        /*0b38*/ 	.word	0x00008db0
        /*0b3c*/ 	.word	0x00000000
        /*0b40*/ 	.word	0x00000000
        /*0b44*/ 	.short	0x010a
        /*0b46*/ 	.byte	0xff
	.zero		1


	//   ....[164]....
        /*0b48*/ 	.word	0x00008e00
        /*0b4c*/ 	.word	0x00000000
        /*0b50*/ 	.word	0x000001c0
        /*0b54*/ 	.short	0x010a
        /*0b56*/ 	.byte	0xff
	.zero		1


	//   ....[165]....
        /*0b58*/ 	.word	0x00008e60
        /*0b5c*/ 	.word	0x00000000
        /*0b60*/ 	.word	0x00000170
        /*0b64*/ 	.short	0x010a
        /*0b66*/ 	.byte	0xff
	.zero		1


	//   ....[166]....
        /*0b68*/ 	.word	0x00008eb0
        /*0b6c*/ 	.word	0x00000000
        /*0b70*/ 	.word	0x00000160
        /*0b74*/ 	.short	0x010a
        /*0b76*/ 	.byte	0xff
	.zero		1


	//   ....[167]....
        /*0b78*/ 	.word	0x00008f10
        /*0b7c*/ 	.word	0x00000000
        /*0b80*/ 	.word	0x00000170
        /*0b84*/ 	.short	0x010a
        /*0b86*/ 	.byte	0xff
	.zero		1


	//   ....[168]....
        /*0b88*/ 	.word	0x00008f60
        /*0b8c*/ 	.word	0x00000000
        /*0b90*/ 	.word	0x00000160
        /*0b94*/ 	.short	0x010a
        /*0b96*/ 	.byte	0xff
	.zero		1


	//   ....[169]....
        /*0b98*/ 	.word	0x00008fc0
        /*0b9c*/ 	.word	0x00000003
        /*0ba0*/ 	.word	0x000001a0
        /*0ba4*/ 	.short	0x010a
        /*0ba6*/ 	.byte	0xff
	.zero		1


	//   ....[170]....
        /*0ba8*/ 	.word	0x00009020
        /*0bac*/ 	.word	0x00000000
        /*0bb0*/ 	.word	0x00000000
        /*0bb4*/ 	.short	0x010a
        /*0bb6*/ 	.byte	0xff
	.zero		1


	//   ....[171]....
        /*0bb8*/ 	.word	0x00009080
        /*0bbc*/ 	.word	0x00000000
        /*0bc0*/ 	.word	0x00000000
        /*0bc4*/ 	.short	0x010a
        /*0bc6*/ 	.byte	0xff
	.zero		1


	//   ....[172]....
        /*0bc8*/ 	.word	0x000090e0
        /*0bcc*/ 	.word	0x00000000
        /*0bd0*/ 	.word	0x00000000
        /*0bd4*/ 	.short	0x010a
        /*0bd6*/ 	.byte	0xff
	.zero		1


	//   ....[173]....
        /*0bd8*/ 	.word	0x00009140
        /*0bdc*/ 	.word	0x00000000
        /*0be0*/ 	.word	0x00000000
        /*0be4*/ 	.short	0x010a
        /*0be6*/ 	.byte	0xff
	.zero		1


	//   ....[174]....
        /*0be8*/ 	.word	0x000091a0
        /*0bec*/ 	.word	0x00000000
        /*0bf0*/ 	.word	0x00000000
        /*0bf4*/ 	.short	0x010a
        /*0bf6*/ 	.byte	0xff
	.zero		1


	//   ....[175]....
        /*0bf8*/ 	.word	0x000091f0
        /*0bfc*/ 	.word	0x00000000
        /*0c00*/ 	.word	0x00000160
        /*0c04*/ 	.short	0x010a
        /*0c06*/ 	.byte	0xff
	.zero		1


	//   ....[176]....
        /*0c08*/ 	.word	0x00009250
        /*0c0c*/ 	.word	0x00000000
        /*0c10*/ 	.word	0x00000158
        /*0c14*/ 	.short	0x010a
        /*0c16*/ 	.byte	0xff
	.zero		1


	//   ....[177]....
        /*0c18*/ 	.word	0x000092b0
        /*0c1c*/ 	.word	0x00000003
        /*0c20*/ 	.word	0x00000130
        /*0c24*/ 	.short	0x010a
        /*0c26*/ 	.byte	0xff
	.zero		1


	//   ....[178]....
        /*0c28*/ 	.word	0x00009310
        /*0c2c*/ 	.word	0x00000003
        /*0c30*/ 	.word	0x00000138
        /*0c34*/ 	.short	0x010a
        /*0c36*/ 	.byte	0xff
	.zero		1


	//   ....[179]....
        /*0c38*/ 	.word	0x00009370
        /*0c3c*/ 	.word	0x00000003
        /*0c40*/ 	.word	0x00000140
        /*0c44*/ 	.short	0x010a
        /*0c46*/ 	.byte	0xff
	.zero		1


	//   ....[180]....
        /*0c48*/ 	.word	0x000093d0
        /*0c4c*/ 	.word	0x00000003
        /*0c50*/ 	.word	0x00000148
        /*0c54*/ 	.short	0x010a
        /*0c56*/ 	.byte	0xff
	.zero		1


	//   ....[181]....
        /*0c58*/ 	.word	0x00009430
        /*0c5c*/ 	.word	0x00000000
        /*0c60*/ 	.word	0x00000130
        /*0c64*/ 	.short	0x010a
        /*0c66*/ 	.byte	0xff
	.zero		1


	//   ....[182]....
        /*0c68*/ 	.word	0x00009490
        /*0c6c*/ 	.word	0x00000000
        /*0c70*/ 	.word	0x00000138
        /*0c74*/ 	.short	0x010a
        /*0c76*/ 	.byte	0xff
	.zero		1


	//   ....[183]....
        /*0c78*/ 	.word	0x000094f0
        /*0c7c*/ 	.word	0x00000000
        /*0c80*/ 	.word	0x00000140
        /*0c84*/ 	.short	0x010a
        /*0c86*/ 	.byte	0xff
	.zero		1


	//   ....[184]....
        /*0c88*/ 	.word	0x00009540
        /*0c8c*/ 	.word	0x00000000
        /*0c90*/ 	.word	0x00000160
        /*0c94*/ 	.short	0x010a
        /*0c96*/ 	.byte	0xff
	.zero		1


	//   ....[185]....
        /*0c98*/ 	.word	0x000095a0
        /*0c9c*/ 	.word	0x00000002
        /*0ca0*/ 	.word	0x00000110
        /*0ca4*/ 	.short	0x010a
        /*0ca6*/ 	.byte	0xff
	.zero		1


	//   ....[186]....
        /*0ca8*/ 	.word	0x000095f0
        /*0cac*/ 	.word	0x0000004f
        /*0cb0*/ 	.word	0x00000180
        /*0cb4*/ 	.short	0x010a
        /*0cb6*/ 	.byte	0xff
	.zero		1


	//   ....[187]....
        /*0cb8*/ 	.word	0x00009640
        /*0cbc*/ 	.word	0x00000003
        /*0cc0*/ 	.word	0x00000110
        /*0cc4*/ 	.short	0x010a
        /*0cc6*/ 	.byte	0xff
	.zero		1


	//   ....[188]....
        /*0cc8*/ 	.word	0x00009690
        /*0ccc*/ 	.word	0x00000053
        /*0cd0*/ 	.word	0x00000110
        /*0cd4*/ 	.short	0x010a
        /*0cd6*/ 	.byte	0xff
	.zero		1


	//   ....[189]....
        /*0cd8*/ 	.word	0x000096e0
        /*0cdc*/ 	.word	0x00000058
        /*0ce0*/ 	.word	0x00000110
        /*0ce4*/ 	.short	0x010a
        /*0ce6*/ 	.byte	0xff
	.zero		1


	//----- nvinfo : EIATTR_NUM_MBARRIERS
	.align		4
.L_47:
        /*0ce8*/ 	.byte	0x03, 0x38
        /*0cea*/ 	.short	0x003c


	//----- nvinfo : EIATTR_EXIT_INSTR_OFFSETS
	.align		4
        /*0cec*/ 	.byte	0x04, 0x1c
        /*0cee*/ 	.short	(.L_49 - .L_48)


	//   ....[0]....
.L_48:
        /*0cf0*/ 	.word	0x00002e30


	//   ....[1]....
        /*0cf4*/ 	.word	0x00003320


	//   ....[2]....
        /*0cf8*/ 	.word	0x00003380


	//   ....[3]....
        /*0cfc*/ 	.word	0x00004200


	//   ....[4]....
        /*0d00*/ 	.word	0x00005260


	//   ....[5]....
        /*0d04*/ 	.word	0x000052a0


	//   ....[6]....
        /*0d08*/ 	.word	0x00008570


	//   ....[7]....
        /*0d0c*/ 	.word	0x000085f0


	//   ....[8]....
        /*0d10*/ 	.word	0x00008620


	//   ....[9]....
        /*0d14*/ 	.word	0x00008690


	//----- nvinfo : EIATTR_MAX_THREADS
	.align		4
.L_49:
        /*0d18*/ 	.byte	0x04, 0x05
        /*0d1a*/ 	.short	(.L_51 - .L_50)
.L_50:
        /*0d1c*/ 	.word	0x00000100
        /*0d20*/ 	.word	0x00000001
        /*0d24*/ 	.word	0x00000001


	//----- nvinfo : EIATTR_CRS_STACK_SIZE
	.align		4
.L_51:
        /*0d28*/ 	.byte	0x04, 0x1e
        /*0d2a*/ 	.short	(.L_53 - .L_52)
.L_52:
        /*0d2c*/ 	.word	0x00000000


	//----- nvinfo : EIATTR_CBANK_PARAM_SIZE
	.align		4
.L_53:
        /*0d30*/ 	.byte	0x03, 0x19
        /*0d32*/ 	.short	0x0800


	//----- nvinfo : EIATTR_PARAM_CBANK
	.align		4
        /*0d34*/ 	.byte	0x04, 0x0a
        /*0d36*/ 	.short	(.L_55 - .L_54)
	.align		4
.L_54:
        /*0d38*/ 	.word	index@(.nv.constant0._ZN7cutlass13device_kernelINS_4gemm6kernel13GemmUniversalIN4cute5tupleIJiiiiEEENS1_10collective13CollectiveMmaINS1_35MainloopSm100TmaUmmaWarpSpecializedILi17ELi2ELi4ENS5_IJNS4_1CILi1EEESB_SB_EEEEENS5_IJNSA_ILi64EEENSA_ILi128EEENSA_ILi32EEEEEENS_10bfloat16_tENS5_IJlSB_lEEESI_SJ_NS4_8TiledMMAINS4_8MMA_AtomIJNS4_20SM100_MMA_F16BF16_SSISI_SI_fLi64ELi128ELNS4_4UMMA5MajorE0ELSO_0ELNSN_7ScaleInE0ELSP_0EEEEEENS4_6LayoutISC_NS5_IJNSA_ILi0EEEST_ST_EEEEENS5_IJNS4_10UnderscoreESW_SW_EEEEENS4_13SM90_TMA_LOADENS4_14ComposedLayoutINS4_7SwizzleILi2ELi4ELi3EEENS4_18smem_ptr_flag_bitsILi16EEENSS_INS5_IJNSA_ILi8EEESG_EEENS5_IJSG_SB_EEEEEEEvNS4_8identityESZ_S19_vS1A_EENS_8epilogue10collective18CollectiveEpilogueINS1C_23Sm100TmaWarpSpecializedILi4ELi2ELi16ELb1ELb0EEEJSH_NS5_IJNSS_ISE_SB_EENSS_ISG_SB_EEEEESI_SJ_SI_SJ_NS1C_6fusion15FusionCallbacksIS1G_NS1K_17LinearCombinationISI_fSI_fLNS_15FloatRoundStyleE2EEESH_S1J_JEEENS4_5SM1004TMEM4LOAD26SM100_TMEM_LOAD_16dp256b4xESZ_S19_NS4_17SM75_U32x4_LDSM_NENS4_14SM90_TMA_STOREES19_NS4_17SM90_U32x4_STSM_NENS4_39AutoVectorizingCopyWithAssumedAlignmentILi128EEEEEEvvEEEEvNT_6ParamsE)
        /*0d3c*/ 	.short	0x0380
        /*0d3e*/ 	.short	0x0800


	//----- nvinfo : EIATTR_SW_WAR
	.align		4
.L_55:
        /*0d40*/ 	.byte	0x04, 0x36
        /*0d42*/ 	.short	(.L_57 - .L_56)
.L_56:
        /*0d44*/ 	.word	0x00000008
.L_57:


//--------------------- .nv.callgraph             --------------------------
	.section	.nv.callgraph,"",@"SHT_CUDA_CALLGRAPH"
	.align	4
	.sectionentsize	8
	.align		4
        /*0000*/ 	.word	0x00000000
	.align		4
        /*0004*/ 	.word	0xffffffff
	.align		4
        /*0008*/ 	.word	index@(_ZN7cutlass13device_kernelINS_4gemm6kernel13GemmUniversalIN4cute5tupleIJiiiiEEENS1_10collective13CollectiveMmaINS1_35MainloopSm100TmaUmmaWarpSpecializedILi17ELi2ELi4ENS5_IJNS4_1CILi1EEESB_SB_EEEEENS5_IJNSA_ILi64EEENSA_ILi128EEENSA_ILi32EEEEEENS_10bfloat16_tENS5_IJlSB_lEEESI_SJ_NS4_8TiledMMAINS4_8MMA_AtomIJNS4_20SM100_MMA_F16BF16_SSISI_SI_fLi64ELi128ELNS4_4UMMA5MajorE0ELSO_0ELNSN_7ScaleInE0ELSP_0EEEEEENS4_6LayoutISC_NS5_IJNSA_ILi0EEEST_ST_EEEEENS5_IJNS4_10UnderscoreESW_SW_EEEEENS4_13SM90_TMA_LOADENS4_14ComposedLayoutINS4_7SwizzleILi2ELi4ELi3EEENS4_18smem_ptr_flag_bitsILi16EEENSS_INS5_IJNSA_ILi8EEESG_EEENS5_IJSG_SB_EEEEEEEvNS4_8identityESZ_S19_vS1A_EENS_8epilogue10collective18CollectiveEpilogueINS1C_23Sm100TmaWarpSpecializedILi4ELi2ELi16ELb1ELb0EEEJSH_NS5_IJNSS_ISE_SB_EENSS_ISG_SB_EEEEESI_SJ_SI_SJ_NS1C_6fusion15FusionCallbacksIS1G_NS1K_17LinearCombinationISI_fSI_fLNS_15FloatRoundStyleE2EEESH_S1J_JEEENS4_5SM1004TMEM4LOAD26SM100_TMEM_LOAD_16dp256b4xESZ_S19_NS4_17SM75_U32x4_LDSM_NENS4_14SM90_TMA_STOREES19_NS4_17SM90_U32x4_STSM_NENS4_39AutoVectorizingCopyWithAssumedAlignmentILi128EEEEEEvvEEEEvNT_6ParamsE)
	.align		4
        /*000c*/ 	.word	index@(__assertfail)
	.align		4
        /*0010*/ 	.word	0x00000000
	.align		4
        /*0014*/ 	.word	0xfffffffe
	.align		4
        /*0018*/ 	.word	0x00000000
	.align		4
        /*001c*/ 	.word	0xfffffffd
	.align		4
        /*0020*/ 	.word	0x00000000
	.align		4
        /*0024*/ 	.word	0xfffffffc


//--------------------- .nv.constant4             --------------------------
	.section	.nv.constant4,"a",@progbits
	.align	8
	.align		8
.nv.constant4:
        /*0000*/ 	.dword	__assertfail
	.align		8
        /*0008*/ 	.dword	__unnamed_1
	.align		8
        /*0010*/ 	.dword	__unnamed_2
	.align		8
        /*0018*/ 	.dword	_ZN40_INTERNAL_80ff26ec_4_k_cu_5be52ef9_281594cuda3std3__45__cpo5beginE
	.align		8
        /*0020*/ 	.dword	_ZN40_INTERNAL_80ff26ec_4_k_cu_5be52ef9_281594cuda3std3__45__cpo3endE
	.align		8
        /*0028*/ 	.dword	_ZN40_INTERNAL_80ff26ec_4_k_cu_5be52ef9_281594cuda3std3__45__cpo6cbeginE
	.align		8
        /*0030*/ 	.dword	_ZN40_INTERNAL_80ff26ec_4_k_cu_5be52ef9_281594cuda3std3__45__cpo4cendE
	.align		8
        /*0038*/ 	.dword	_ZN40_INTERNAL_80ff26ec_4_k_cu_5be52ef9_281594cuda3std3__442_GLOBAL__N__80ff26ec_4_k_cu_5be52ef9_281596ignoreE
	.align		8
        /*0040*/ 	.dword	_ZN40_INTERNAL_80ff26ec_4_k_cu_5be52ef9_281594cuda3std3__419piecewise_constructE
	.align		8
        /*0048*/ 	.dword	_ZN40_INTERNAL_80ff26ec_4_k_cu_5be52ef9_281594cuda3std3__48in_placeE
	.align		8
        /*0050*/ 	.dword	_ZN40_INTERNAL_80ff26ec_4_k_cu_5be52ef9_281594cuda3std6ranges3__45__cpo4swapE
	.align		8
        /*0058*/ 	.dword	_ZN40_INTERNAL_80ff26ec_4_k_cu_5be52ef9_281594cuda3std6ranges3__45__cpo9iter_moveE
	.align		8
        /*0060*/ 	.dword	_ZN40_INTERNAL_80ff26ec_4_k_cu_5be52ef9_281594cute7productE
	.align		8
        /*0068*/ 	.dword	_ZN40_INTERNAL_80ff26ec_4_k_cu_5be52ef9_281594cute1_E
	.align		8
        /*0070*/ 	.dword	$str$25
	.align		8
        /*0078*/ 	.dword	$str$26
	.align		8
        /*0080*/ 	.dword	$str$27
	.align		8
        /*0088*/ 	.dword	$str$28


//--------------------- .text._ZN7cutlass13device_kernelINS_4gemm6kernel13GemmUniversalIN4cute5tupleIJiiiiEEENS1_10collective13CollectiveMmaINS1_35MainloopSm100TmaUmmaWarpSpecializedILi17ELi2ELi4ENS5_IJNS4_1CILi1EEESB_SB_EEEEENS5_IJNSA_ILi64EEENSA_ILi128EEENSA_ILi32EEEEEENS_10bfloat16_tENS5_IJlSB_lEEESI_SJ_NS4_8TiledMMAINS4_8MMA_AtomIJNS4_20SM100_MMA_F16BF16_SSISI_SI_fLi64ELi128ELNS4_4UMMA5MajorE0ELSO_0ELNSN_7ScaleInE0ELSP_0EEEEEENS4_6LayoutISC_NS5_IJNSA_ILi0EEEST_ST_EEEEENS5_IJNS4_10UnderscoreESW_SW_EEEEENS4_13SM90_TMA_LOADENS4_14ComposedLayoutINS4_7SwizzleILi2ELi4ELi3EEENS4_18smem_ptr_flag_bitsILi16EEENSS_INS5_IJNSA_ILi8EEESG_EEENS5_IJSG_SB_EEEEEEEvNS4_8identityESZ_S19_vS1A_EENS_8epilogue10collective18CollectiveEpilogueINS1C_23Sm100TmaWarpSpecializedILi4ELi2ELi16ELb1ELb0EEEJSH_NS5_IJNSS_ISE_SB_EENSS_ISG_SB_EEEEESI_SJ_SI_SJ_NS1C_6fusion15FusionCallbacksIS1G_NS1K_17LinearCombinationISI_fSI_fLNS_15FloatRoundStyleE2EEESH_S1J_JEEENS4_5SM1004TMEM4LOAD26SM100_TMEM_LOAD_16dp256b4xESZ_S19_NS4_17SM75_U32x4_LDSM_NENS4_14SM90_TMA_STOREES19_NS4_17SM90_U32x4_STSM_NENS4_39AutoVectorizingCopyWithAssumedAlignmentILi128EEEEEEvvEEEEvNT_6ParamsE --------------------------
	.section	.text._ZN7cutlass13device_kernelINS_4gemm6kernel13GemmUniversalIN4cute5tupleIJiiiiEEENS1_10collective13CollectiveMmaINS1_35MainloopSm100TmaUmmaWarpSpecializedILi17ELi2ELi4ENS5_IJNS4_1CILi1EEESB_SB_EEEEENS5_IJNSA_ILi64EEENSA_ILi128EEENSA_ILi32EEEEEENS_10bfloat16_tENS5_IJlSB_lEEESI_SJ_NS4_8TiledMMAINS4_8MMA_AtomIJNS4_20SM100_MMA_F16BF16_SSISI_SI_fLi64ELi128ELNS4_4UMMA5MajorE0ELSO_0ELNSN_7ScaleInE0ELSP_0EEEEEENS4_6LayoutISC_NS5_IJNSA_ILi0EEEST_ST_EEEEENS5_IJNS4_10UnderscoreESW_SW_EEEEENS4_13SM90_TMA_LOADENS4_14ComposedLayoutINS4_7SwizzleILi2ELi4ELi3EEENS4_18smem_ptr_flag_bitsILi16EEENSS_INS5_IJNSA_ILi8EEESG_EEENS5_IJSG_SB_EEEEEEEvNS4_8identityESZ_S19_vS1A_EENS_8epilogue10collective18CollectiveEpilogueINS1C_23Sm100TmaWarpSpecializedILi4ELi2ELi16ELb1ELb0EEEJSH_NS5_IJNSS_ISE_SB_EENSS_ISG_SB_EEEEESI_SJ_SI_SJ_NS1C_6fusion15FusionCallbacksIS1G_NS1K_17LinearCombinationISI_fSI_fLNS_15FloatRoundStyleE2EEESH_S1J_JEEENS4_5SM1004TMEM4LOAD26SM100_TMEM_LOAD_16dp256b4xESZ_S19_NS4_17SM75_U32x4_LDSM_NENS4_14SM90_TMA_STOREES19_NS4_17SM90_U32x4_STSM_NENS4_39AutoVectorizingCopyWithAssumedAlignmentILi128EEEEEEvvEEEEvNT_6ParamsE,"ax",@progbits
	.align	128
.text._ZN7cutlass13device_kernelINS_4gemm6kernel13GemmUniversalIN4cute5tupleIJiiiiEEENS1_10collective13CollectiveMmaINS1_35MainloopSm100TmaUmmaWarpSpecializedILi17ELi2ELi4ENS5_IJNS4_1CILi1EEESB_SB_EEEEENS5_IJNSA_ILi64EEENSA_ILi128EEENSA_ILi32EEEEEENS_10bfloat16_tENS5_IJlSB_lEEESI_SJ_NS4_8TiledMMAINS4_8MMA_AtomIJNS4_20SM100_MMA_F16BF16_SSISI_SI_fLi64ELi128ELNS4_4UMMA5MajorE0ELSO_0ELNSN_7ScaleInE0ELSP_0EEEEEENS4_6LayoutISC_NS5_IJNSA_ILi0EEEST_ST_EEEEENS5_IJNS4_10UnderscoreESW_SW_EEEEENS4_13SM90_TMA_LOADENS4_14ComposedLayoutINS4_7SwizzleILi2ELi4ELi3EEENS4_18smem_ptr_flag_bitsILi16EEENSS_INS5_IJNSA_ILi8EEESG_EEENS5_IJSG_SB_EEEEEEEvNS4_8identityESZ_S19_vS1A_EENS_8epilogue10collective18CollectiveEpilogueINS1C_23Sm100TmaWarpSpecializedILi4ELi2ELi16ELb1ELb0EEEJSH_NS5_IJNSS_ISE_SB_EENSS_ISG_SB_EEEEESI_SJ_SI_SJ_NS1C_6fusion15FusionCallbacksIS1G_NS1K_17LinearCombinationISI_fSI_fLNS_15FloatRoundStyleE2EEESH_S1J_JEEENS4_5SM1004TMEM4LOAD26SM100_TMEM_LOAD_16dp256b4xESZ_S19_NS4_17SM75_U32x4_LDSM_NENS4_14SM90_TMA_STOREES19_NS4_17SM90_U32x4_STSM_NENS4_39AutoVectorizingCopyWithAssumedAlignmentILi128EEEEEEvvEEEEvNT_6ParamsE:
        .type           _ZN7cutlass13device_kernelINS_4gemm6kernel13GemmUniversalIN4cute5tupleIJiiiiEEENS1_10collective13CollectiveMmaINS1_35MainloopSm100TmaUmmaWarpSpecializedILi17ELi2ELi4ENS5_IJNS4_1CILi1EEESB_SB_EEEEENS5_IJNSA_ILi64EEENSA_ILi128EEENSA_ILi32EEEEEENS_10bfloat16_tENS5_IJlSB_lEEESI_SJ_NS4_8TiledMMAINS4_8MMA_AtomIJNS4_20SM100_MMA_F16BF16_SSISI_SI_fLi64ELi128ELNS4_4UMMA5MajorE0ELSO_0ELNSN_7ScaleInE0ELSP_0EEEEEENS4_6LayoutISC_NS5_IJNSA_ILi0EEEST_ST_EEEEENS5_IJNS4_10UnderscoreESW_SW_EEEEENS4_13SM90_TMA_LOADENS4_14ComposedLayoutINS4_7SwizzleILi2ELi4ELi3EEENS4_18smem_ptr_flag_bitsILi16EEENSS_INS5_IJNSA_ILi8EEESG_EEENS5_IJSG_SB_EEEEEEEvNS4_8identityESZ_S19_vS1A_EENS_8epilogue10collective18CollectiveEpilogueINS1C_23Sm100TmaWarpSpecializedILi4ELi2ELi16ELb1ELb0EEEJSH_NS5_IJNSS_ISE_SB_EENSS_ISG_SB_EEEEESI_SJ_SI_SJ_NS1C_6fusion15FusionCallbacksIS1G_NS1K_17LinearCombinationISI_fSI_fLNS_15FloatRoundStyleE2EEESH_S1J_JEEENS4_5SM1004TMEM4LOAD26SM100_TMEM_LOAD_16dp256b4xESZ_S19_NS4_17SM75_U32x4_LDSM_NENS4_14SM90_TMA_STOREES19_NS4_17SM90_U32x4_STSM_NENS4_39AutoVectorizingCopyWithAssumedAlignmentILi128EEEEEEvvEEEEvNT_6ParamsE,@function
        .size           _ZN7cutlass13device_kernelINS_4gemm6kernel13GemmUniversalIN4cute5tupleIJiiiiEEENS1_10collective13CollectiveMmaINS1_35MainloopSm100TmaUmmaWarpSpecializedILi17ELi2ELi4ENS5_IJNS4_1CILi1EEESB_SB_EEEEENS5_IJNSA_ILi64EEENSA_ILi128EEENSA_ILi32EEEEEENS_10bfloat16_tENS5_IJlSB_lEEESI_SJ_NS4_8TiledMMAINS4_8MMA_AtomIJNS4_20SM100_MMA_F16BF16_SSISI_SI_fLi64ELi128ELNS4_4UMMA5MajorE0ELSO_0ELNSN_7ScaleInE0ELSP_0EEEEEENS4_6LayoutISC_NS5_IJNSA_ILi0EEEST_ST_EEEEENS5_IJNS4_10UnderscoreESW_SW_EEEEENS4_13SM90_TMA_LOADENS4_14ComposedLayoutINS4_7SwizzleILi2ELi4ELi3EEENS4_18smem_ptr_flag_bitsILi16EEENSS_INS5_IJNSA_ILi8EEESG_EEENS5_IJSG_SB_EEEEEEEvNS4_8identityESZ_S19_vS1A_EENS_8epilogue10collective18CollectiveEpilogueINS1C_23Sm100TmaWarpSpecializedILi4ELi2ELi16ELb1ELb0EEEJSH_NS5_IJNSS_ISE_SB_EENSS_ISG_SB_EEEEESI_SJ_SI_SJ_NS1C_6fusion15FusionCallbacksIS1G_NS1K_17LinearCombinationISI_fSI_fLNS_15FloatRoundStyleE2EEESH_S1J_JEEENS4_5SM1004TMEM4LOAD26SM100_TMEM_LOAD_16dp256b4xESZ_S19_NS4_17SM75_U32x4_LDSM_NENS4_14SM90_TMA_STOREES19_NS4_17SM90_U32x4_STSM_NENS4_39AutoVectorizingCopyWithAssumedAlignmentILi128EEEEEEvvEEEEvNT_6ParamsE,(.L_x_216 - _ZN7cutlass13device_kernelINS_4gemm6kernel13GemmUniversalIN4cute5tupleIJiiiiEEENS1_10collective13CollectiveMmaINS1_35MainloopSm100TmaUmmaWarpSpecializedILi17ELi2ELi4ENS5_IJNS4_1CILi1EEESB_SB_EEEEENS5_IJNSA_ILi64EEENSA_ILi128EEENSA_ILi32EEEEEENS_10bfloat16_tENS5_IJlSB_lEEESI_SJ_NS4_8TiledMMAINS4_8MMA_AtomIJNS4_20SM100_MMA_F16BF16_SSISI_SI_fLi64ELi128ELNS4_4UMMA5MajorE0ELSO_0ELNSN_7ScaleInE0ELSP_0EEEEEENS4_6LayoutISC_NS5_IJNSA_ILi0EEEST_ST_EEEEENS5_IJNS4_10UnderscoreESW_SW_EEEEENS4_13SM90_TMA_LOADENS4_14ComposedLayoutINS4_7SwizzleILi2ELi4ELi3EEENS4_18smem_ptr_flag_bitsILi16EEENSS_INS5_IJNSA_ILi8EEESG_EEENS5_IJSG_SB_EEEEEEEvNS4_8identityESZ_S19_vS1A_EENS_8epilogue10collective18CollectiveEpilogueINS1C_23Sm100TmaWarpSpecializedILi4ELi2ELi16ELb1ELb0EEEJSH_NS5_IJNSS_ISE_SB_EENSS_ISG_SB_EEEEESI_SJ_SI_SJ_NS1C_6fusion15FusionCallbacksIS1G_NS1K_17LinearCombinationISI_fSI_fLNS_15FloatRoundStyleE2EEESH_S1J_JEEENS4_5SM1004TMEM4LOAD26SM100_TMEM_LOAD_16dp256b4xESZ_S19_NS4_17SM75_U32x4_LDSM_NENS4_14SM90_TMA_STOREES19_NS4_17SM90_U32x4_STSM_NENS4_39AutoVectorizingCopyWithAssumedAlignmentILi128EEEEEEvvEEEEvNT_6ParamsE)
        .other          _ZN7cutlass13device_kernelINS_4gemm6kernel13GemmUniversalIN4cute5tupleIJiiiiEEENS1_10collective13CollectiveMmaINS1_35MainloopSm100TmaUmmaWarpSpecializedILi17ELi2ELi4ENS5_IJNS4_1CILi1EEESB_SB_EEEEENS5_IJNSA_ILi64EEENSA_ILi128EEENSA_ILi32EEEEEENS_10bfloat16_tENS5_IJlSB_lEEESI_SJ_NS4_8TiledMMAINS4_8MMA_AtomIJNS4_20SM100_MMA_F16BF16_SSISI_SI_fLi64ELi128ELNS4_4UMMA5MajorE0ELSO_0ELNSN_7ScaleInE0ELSP_0EEEEEENS4_6LayoutISC_NS5_IJNSA_ILi0EEEST_ST_EEEEENS5_IJNS4_10UnderscoreESW_SW_EEEEENS4_13SM90_TMA_LOADENS4_14ComposedLayoutINS4_7SwizzleILi2ELi4ELi3EEENS4_18smem_ptr_flag_bitsILi16EEENSS_INS5_IJNSA_ILi8EEESG_EEENS5_IJSG_SB_EEEEEEEvNS4_8identityESZ_S19_vS1A_EENS_8epilogue10collective18CollectiveEpilogueINS1C_23Sm100TmaWarpSpecializedILi4ELi2ELi16ELb1ELb0EEEJSH_NS5_IJNSS_ISE_SB_EENSS_ISG_SB_EEEEESI_SJ_SI_SJ_NS1C_6fusion15FusionCallbacksIS1G_NS1K_17LinearCombinationISI_fSI_fLNS_15FloatRoundStyleE2EEESH_S1J_JEEENS4_5SM1004TMEM4LOAD26SM100_TMEM_LOAD_16dp256b4xESZ_S19_NS4_17SM75_U32x4_LDSM_NENS4_14SM90_TMA_STOREES19_NS4_17SM90_U32x4_STSM_NENS4_39AutoVectorizingCopyWithAssumedAlignmentILi128EEEEEEvvEEEEvNT_6ParamsE,@"STO_CUDA_ENTRY STV_DEFAULT"
_ZN7cutlass13device_kernelINS_4gemm6kernel13GemmUniversalIN4cute5tupleIJiiiiEEENS1_10collective13CollectiveMmaINS1_35MainloopSm100TmaUmmaWarpSpecializedILi17ELi2ELi4ENS5_IJNS4_1CILi1EEESB_SB_EEEEENS5_IJNSA_ILi64EEENSA_ILi128EEENSA_ILi32EEEEEENS_10bfloat16_tENS5_IJlSB_lEEESI_SJ_NS4_8TiledMMAINS4_8MMA_AtomIJNS4_20SM100_MMA_F16BF16_SSISI_SI_fLi64ELi128ELNS4_4UMMA5MajorE0ELSO_0ELNSN_7ScaleInE0ELSP_0EEEEEENS4_6LayoutISC_NS5_IJNSA_ILi0EEEST_ST_EEEEENS5_IJNS4_10UnderscoreESW_SW_EEEEENS4_13SM90_TMA_LOADENS4_14ComposedLayoutINS4_7SwizzleILi2ELi4ELi3EEENS4_18smem_ptr_flag_bitsILi16EEENSS_INS5_IJNSA_ILi8EEESG_EEENS5_IJSG_SB_EEEEEEEvNS4_8identityESZ_S19_vS1A_EENS_8epilogue10collective18CollectiveEpilogueINS1C_23Sm100TmaWarpSpecializedILi4ELi2ELi16ELb1ELb0EEEJSH_NS5_IJNSS_ISE_SB_EENSS_ISG_SB_EEEEESI_SJ_SI_SJ_NS1C_6fusion15FusionCallbacksIS1G_NS1K_17LinearCombinationISI_fSI_fLNS_15FloatRoundStyleE2EEESH_S1J_JEEENS4_5SM1004TMEM4LOAD26SM100_TMEM_LOAD_16dp256b4xESZ_S19_NS4_17SM75_U32x4_LDSM_NENS4_14SM90_TMA_STOREES19_NS4_17SM90_U32x4_STSM_NENS4_39AutoVectorizingCopyWithAssumedAlignmentILi128EEEEEEvvEEEEvNT_6ParamsE:
[----:B------:R-:W1:Y:S01]  /*0000*/  LDC R1, c[0x0][0x37c] ;  /* 0x0000df00ff017b82 */ /* 0x000e620000000800 */
[----:B------:R-:W2:Y:S01]  /*0010*/  S2R R72, SR_TID.X ;  /* 0x0000000000487919 */ /* 0x000ea20000002100 */
[----:B------:R-:W3:Y:S01]  /*0020*/  LDCU.64 UR4, c[0x0][0x890] ;  /* 0x00011200ff0477ac */ /* 0x000ee20008000a00 */
[----:B------:R-:W-:Y:S02]  /*0030*/  PRMT R59, RZ, 0x7610, R59 ;  /* 0x00007610ff3b7816 */ /* 0x000fe4000000003b */
[----:B------:R-:W-:Y:S01]  /*0040*/  ELECT P5, URZ, PT ;  /* 0x0000000000ff782f */ /* 0x000fe200038a0000 */
[----:B------:R-:W4:Y:S01]  /*0050*/  LDCU.64 UR46, c[0x0][0x358] ;  /* 0x00006b00ff2e77ac */ /* 0x000f220008000a00 */
[----:B---3--:R-:W-:-:S04]  /*0060*/  UISETP.NE.U32.AND UP0, UPT, UR4, URZ, UPT ;  /* 0x000000ff0400728c */ /* 0x008fc8000bf05070 */
[----:B------:R-:W-:Y:S01]  /*0070*/  UISETP.NE.AND.EX UP0, UPT, UR5, URZ, UPT, UP0 ;  /* 0x000000ff0500728c */ /* 0x000fe2000bf05300 */
[----:B--2---:R-:W-:-:S05]  /*0080*/  SHF.R.U32.HI R65, RZ, 0x5, R72 ;  /* 0x00000005ff417819 */ /* 0x004fca0000011648 */
[----:B------:R-:W2:Y:S02]  /*0090*/  SHFL.IDX PT, R0, R65, RZ, 0x1f ;  /* 0x00001fff41007589 */ /* 0x000ea400000e0000 */
[----:B--2---:R-:W-:Y:S01]  /*00a0*/  R2UR UR8, R0 ;  /* 0x00000000000872ca */ /* 0x004fe200000e0000 */
[----:B-1--4-:R-:W-:-:S14]  /*00b0*/  BRA.U UP0, `(.L_x_0) ;  /* 0x00000001002c7547 */ /* 0x012fdc000b800000 */
[----:B------:R-:W1:Y:S02]  /*00c0*/  LDCU.64 UR6, c[0x0][0x888] ;  /* 0x00011100ff0677ac */ /* 0x000e640008000a00 */
[----:B-1----:R-:W-:-:S04]  /*00d0*/  UISETP.NE.U32.AND UP0, UPT, UR6, URZ, UPT ;  /* 0x000000ff0600728c */ /* 0x002fc8000bf05070 */
[----:B------:R-:W-:-:S09]  /*00e0*/  UISETP.NE.AND.EX UP0, UPT, UR7, URZ, UPT, UP0 ;  /* 0x000000ff0700728c */ /* 0x000fd2000bf05300 */
[----:B------:R-:W-:Y:S05]  /*00f0*/  BRA.U !UP0, `(.L_x_1) ;  /* 0x0000000108107547 */ /* 0x000fea000b800000 */
[----:B------:R-:W1:Y:S02]  /*0100*/  LDC.64 R2, c[0x0][0x888] ;  /* 0x00022200ff027b82 */ /* 0x000e640000000a00 */
[----:B-1----:R1:W5:Y:S01]  /*0110*/  LDG.E R35, desc[UR46][R2.64] ;  /* 0x0000002e02237981 */ /* 0x002362000c1e1900 */
[----:B------:R-:W-:Y:S01]  /*0120*/  HFMA2 R59, -RZ, RZ, 0, 5.9604644775390625e-08 ;  /* 0x00000001ff3b7431 */ /* 0x000fe200000001ff */
[----:B------:R-:W-:Y:S05]  /*0130*/  BRA `(.L_x_0) ;  /* 0x00000000000c7947 */ /* 0x000fea0003800000 */
.L_x_1:
[----:B------:R-:W1:Y:S01]  /*0140*/  LDCU UR6, c[0x0][0x880] ;  /* 0x00011000ff0677ac */ /* 0x000e620008000800 */
[----:B------:R-:W-:Y:S01]  /*0150*/  HFMA2 R59, -RZ, RZ, 0, 5.9604644775390625e-08 ;  /* 0x00000001ff3b7431 */ /* 0x000fe200000001ff */
[----:B-1----:R-:W-:-:S07]  /*0160*/  MOV R35, UR6 ;  /* 0x0000000600237c02 */ /* 0x002fce0008000f00 */
.L_x_0:
[----:B------:R-:W2:Y:S02]  /*0170*/  LDCU.64 UR6, c[0x0][0x8b0] ;  /* 0x00011600ff0677ac */ /* 0x000ea40008000a00 */
[----:B--2---:R-:W-:-:S04]  /*0180*/  UISETP.NE.U32.AND UP0, UPT, UR6, URZ, UPT ;  /* 0x000000ff0600728c */ /* 0x004fc8000bf05070 */
[----:B------:R-:W-:-:S09]  /*0190*/  UISETP.NE.AND.EX UP0, UPT, UR7, URZ, UPT, UP0 ;  /* 0x000000ff0700728c */ /* 0x000fd2000bf05300 */
[----:B------:R-:W-:Y:S05]  /*01a0*/  BRA.U UP0, `(.L_x_2) ;  /* 0x0000000100247547 */ /* 0x000fea000b800000 */
[----:B------:R-:W2:Y:S02]  /*01b0*/  LDCU.64 UR6, c[0x0][0x8a8] ;  /* 0x00011500ff0677ac */ /* 0x000ea40008000a00 */
[----:B--2---:R-:W-:-:S04]  /*01c0*/  UISETP.NE.U32.AND UP0, UPT, UR6, URZ, UPT ;  /* 0x000000ff0600728c */ /* 0x004fc8000bf05070 */
[----:B------:R-:W-:-:S09]  /*01d0*/  UISETP.NE.AND.EX UP0, UPT, UR7, URZ, UPT, UP0 ;  /* 0x000000ff0700728c */ /* 0x000fd2000bf05300 */
[----:B------:R-:W-:Y:S05]  /*01e0*/  BRA.U !UP0, `(.L_x_3) ;  /* 0x00000001080c7547 */ /* 0x000fea000b800000 */
[----:B-1----:R-:W1:Y:S02]  /*01f0*/  LDC.64 R2, c[0x0][0x8a8] ;  /* 0x00022a00ff027b82 */ /* 0x002e640000000a00 */
[----:B-1----:R2:W5:Y:S01]  /*0200*/  LDG.E R33, desc[UR46][R2.64] ;  /* 0x0000002e02217981 */ /* 0x002562000c1e1900 */
[----:B------:R-:W-:Y:S05]  /*0210*/  BRA `(.L_x_2) ;  /* 0x0000000000087947 */ /* 0x000fea0003800000 */
.L_x_3:
[----:B------:R-:W2:Y:S02]  /*0220*/  LDCU UR6, c[0x0][0x8a0] ;  /* 0x00011400ff0677ac */ /* 0x000ea40008000800 */
[----:B--2---:R-:W-:Y:S02]  /*0230*/  MOV R33, UR6 ;  /* 0x0000000600217c02 */ /* 0x004fe40008000f00 */
.L_x_2:
[----:B------:R-:W-:Y:S01]  /*0240*/  IMAD.U32 R0, RZ, RZ, UR8 ;  /* 0x00000008ff007e24 */ /* 0x000fe2000f8e00ff */
[----:B------:R-:W-:Y:S04]  /*0250*/  BSSY.RECONVERGENT B0, `(.L_x_4) ;  /* 0x000000c000007945 */ /* 0x000fe80003800200 */
[C---:B------:R-:W-:Y:S02]  /*0260*/  ISETP.NE.OR P1, PT, R0.reuse, 0x1, !P5 ;  /* 0x000000010000780c */ /* 0x040fe40006f25670 */
[----:B------:R-:W-:-:S11]  /*0270*/  ISETP.NE.OR P0, PT, R0, 0x3, !P5 ;  /* 0x000000030000780c */ /* 0x000fd60006f05670 */
[----:B------:R-:W-:Y:S05]  /*0280*/  @P1 BRA `(.L_x_5) ;  /* 0x0000000000201947 */ /* 0x000fea0003800000 */
[----:B------:R-:W3:Y:S02]  /*0290*/  LDCU.64 UR6, c[0x0][0x348] ;  /* 0x00006900ff0677ac */ /* 0x000ee40008000a00 */
[----:B---3--:R-:W-:Y:S02]  /*02a0*/  UIADD3 UR10, UP1, UPT, UR6, 0x80, URZ ;  /* 0x00000080060a7890 */ /* 0x008fe4000ff3e0ff */
[----:B------:R-:W-:Y:S02]  /*02b0*/  UIADD3 UR6, UP0, UPT, UR6, 0x180, URZ ;  /* 0x0000018006067890 */ /* 0x000fe4000ff1e0ff */
[----:B------:R-:W-:Y:S02]  /*02c0*/  UIADD3.X UR11, UPT, UPT, URZ, UR7, URZ, UP1, !UPT ;  /* 0x00000007ff0b7290 */ /* 0x000fe40008ffe4ff */
[----:B------:R-:W-:-:S07]  /*02d0*/  UIADD3.X UR7, UPT, UPT, URZ, UR7, URZ, UP0, !UPT ;  /* 0x00000007ff077290 */ /* 0x000fce00087fe4ff */
[----:B------:R3:W-:Y:S02]  /*02e0*/  UTMACCTL.PF [UR10] ;  /* 0x000000000a0079b9 */ /* 0x0007e40008040000 */
[----:B------:R3:W-:Y:S02]  /*02f0*/  UTMACCTL.PF [UR6] ;  /* 0x00000000060079b9 */ /* 0x0007e40008040000 */
[----:B---3--:R-:W-:Y:S01]  /*0300*/  NOP ;  /* 0x0000000000007918 */ /* 0x008fe20000000000 */
.L_x_5:
[----:B------:R-:W-:Y:S05]  /*0310*/  BSYNC.RECONVERGENT B0 ;  /* 0x0000000000007941 */ /* 0x000fea0003800200 */
.L_x_4:
[----:B------:R-:W-:Y:S04]  /*0320*/  BSSY.RECONVERGENT B0, `(.L_x_6) ;  /* 0x000000a000007945 */ /* 0x000fe80003800200 */
        /* <DEDUP_REMOVED lines=9> */
.L_x_7:
[----:B------:R-:W-:Y:S05]  /*03c0*/  BSYNC.RECONVERGENT B0 ;  /* 0x0000000000007941 */ /* 0x000fea0003800200 */
.L_x_6:
[----:B------:R-:W3:Y:S01]  /*03d0*/  LDCU.64 UR6, c[0x0][0x888] ;  /* 0x00011100ff0677ac */ /* 0x000ee20008000a00 */
[----:B------:R-:W-:Y:S02]  /*03e0*/  UISETP.EQ.U32.AND UP1, UPT, UR4, URZ, UPT ;  /* 0x000000ff0400728c */ /* 0x000fe4000bf22070 */
[----:B------:R-:W-:Y:S02]  /*03f0*/  UPLOP3.LUT UP2, UPT, UPT, UPT, UPT, 0x80, 0x8 ;  /* 0x000000000008789c */ /* 0x000fe40003f4f070 */
[----:B---3--:R-:W-:-:S04]  /*0400*/  UISETP.NE.U32.AND UP0, UPT, UR6, URZ, UPT ;  /* 0x000000ff0600728c */ /* 0x008fc8000bf05070 */
[----:B------:R-:W-:-:S04]  /*0410*/  UISETP.NE.AND.EX UP0, UPT, UR7, URZ, UPT, UP0 ;  /* 0x000000ff0700728c */ /* 0x000fc8000bf05300 */
[----:B------:R-:W-:-:S04]  /*0420*/  UISETP.EQ.OR.EX UP3, UPT, UR5, URZ, !UP0, UP1 ;  /* 0x000000ff0500728c */ /* 0x000fc8000c762710 */
[----:B------:R-:W-:-:S05]  /*0430*/  UP2UR UR50, UPR, URZ, 0x8 ;  /* 0x00000008ff327883 */ /* 0x000fca0008000000 */
[----:B------:R-:W-:Y:S07]  /*0440*/  BRA.U !UP3, `(.L_x_8) ;  /* 0x000000010b207547 */ /* 0x000fee000b800000 */
[----:B------:R-:W-:Y:S01]  /*0450*/  UISETP.NE.U32.AND UP2, UPT, UR4, URZ, UPT ;  /* 0x000000ff0400728c */ /* 0x000fe2000bf45070 */
[----:B-----5:R-:W-:Y:S01]  /*0460*/  FSETP.NEU.AND P0, PT, R35, RZ, PT ;  /* 0x000000ff2300720b */ /* 0x020fe20003f0d000 */
[----:B------:R-:W-:Y:S02]  /*0470*/  USEL UR4, URZ, 0xffffffff, UP0 ;  /* 0xffffffffff047887 */ /* 0x000fe40008000000 */
[----:B------:R-:W-:-:S10]  /*0480*/  UISETP.NE.AND.EX UP2, UPT, UR5, URZ, UPT, UP2 ;  /* 0x000000ff0500728c */ /* 0x000fd4000bf45320 */
[----:B------:R-:W-:Y:S01]  /*0490*/  VOTEU.ANY UP1, P0 ;  /* 0x0000000000ff7886 */ /* 0x000fe20000020100 */
[----:B------:R-:W-:-:S04]  /*04a0*/  @!UP2 USEL UR4, URZ, 0xffffffff, UP1 ;  /* 0xffffffffff04a887 */ /* 0x000fc80008800000 */
[----:B------:R-:W-:-:S04]  /*04b0*/  ULOP3.LUT UR4, UR4, 0x1, URZ, 0xc0, !UPT ;  /* 0x0000000104047892 */ /* 0x000fc8000f8ec0ff */
[----:B------:R-:W-:-:S11]  /*04c0*/  UISETP.NE.U32.AND UP2, UPT, UR4, 0x1, UPT ;  /* 0x000000010400788c */ /* 0x000fd6000bf45070 */
.L_x_8:
[----:B-12---:R-:W1:Y:S01]  /*04d0*/  SHFL.IDX PT, R2, R65, RZ, 0x1f ;  /* 0x00001fff41027589 */ /* 0x006e6200000e0000 */
[----:B------:R-:W-:-:S04]  /*04e0*/  UISETP.NE.AND UP1, UPT, UR8, 0x2, UPT ;  /* 0x000000020800788c */ /* 0x000fc8000bf25270 */
[----:B------:R-:W-:Y:S01]  /*04f0*/  USEL UR6, URZ, 0x1, UP1 ;  /* 0x00000001ff067887 */ /* 0x000fe20008800000 */
[----:B-1----:R-:W-:-:S13]  /*0500*/  ISETP.NE.AND P0, PT, R2, RZ, PT ;  /* 0x000000ff0200720c */ /* 0x002fda0003f05270 */
[----:B------:R-:W-:Y:S05]  /*0510*/  @P0 BRA `(.L_x_9) ;  /* 0x0000000000bc0947 */ /* 0x000fea0003800000 */
[----:B------:R-:W-:Y:S01]  /*0520*/  ELECT P0, URZ, PT ;  /* 0x0000000000ff782f */ /* 0x000fe20003800000 */
[----:B------:R-:W-:-:S12]  /*0530*/  BSSY.RECONVERGENT B0, `(.L_x_9) ;  /* 0x000002d000007945 */ /* 0x000fd80003800200 */
[----:B------:R-:W-:Y:S05]  /*0540*/  @!P0 BRA `(.L_x_10) ;  /* 0x0000000000ac8947 */ /* 0x000fea0003800000 */
[----:B------:R-:W1:Y:S01]  /*0550*/  S2UR UR5, SR_CgaCtaId ;  /* 0x00000000000579c3 */ /* 0x000e620000008800 */
[----:B------:R-:W-:Y:S01]  /*0560*/  UMOV UR7, 0x400 ;  /* 0x0000040000077882 */ /* 0x000fe20000000000 */
[----:B------:R-:W-:Y:S02]  /*0570*/  UMOV UR4, 0x1 ;  /* 0x0000000100047882 */ /* 0x000fe40000000000 */
[----:B------:R-:W-:-:S04]  /*0580*/  UIADD3 UR10, UPT, UPT, -UR4, 0x100000, URZ ;  /* 0x00100000040a7890 */ /* 0x000fc8000fffe1ff */
[----:B------:R-:W-:Y:S02]  /*0590*/  USHF.L.U32 UR11, UR10, 0xb, URZ ;  /* 0x0000000b0a0b7899 */ /* 0x000fe400080006ff */
[----:B------:R-:W-:Y:S02]  /*05a0*/  USHF.L.U32 UR10, UR10, 0x1, URZ ;  /* 0x000000010a0a7899 */ /* 0x000fe400080006ff */
[----:B-1----:R-:W-:Y:S01]  /*05b0*/  ULEA UR5, UR5, UR7, 0x18 ;  /* 0x0000000705057291 */ /* 0x002fe2000f8ec0ff */
[----:B------:R-:W1:Y:S11]  /*05c0*/  FENCE.VIEW.ASYNC.S ;  /* 0x00000000000073c6 */ /* 0x000e760000000000 */
[----:B-1----:R1:W2:Y:S01]  /*05d0*/  SYNCS.EXCH.64 URZ, [UR5], UR10 ;  /* 0x0000000a05ff75b2 */ /* 0x0022a20008000100 */
[----:B------:R1:W3:Y:S01]  /*05e0*/  SYNCS.EXCH.64 URZ, [UR5+0x88], UR10 ;  /* 0x0000880a05ff75b2 */ /* 0x0002e20008000100 */
[----:B------:R1:W4:Y:S01]  /*05f0*/  SYNCS.EXCH.64 URZ, [UR5+0x8], UR10 ;  /* 0x0000080a05ff75b2 */ /* 0x0003220008000100 */
[----:B------:R1:W1:Y:S01]  /*0600*/  SYNCS.EXCH.64 URZ, [UR5+0x90], UR10 ;  /* 0x0000900a05ff75b2 */ /* 0x0002620008000100 */
        /* <DEDUP_REMOVED lines=30> */
[----:B--234-:R-:W-:Y:S01]  /*07f0*/  NOP ;  /* 0x0000000000007918 */ /* 0x01cfe20000000000 */
.L_x_10:
[----:B-1----:R-:W-:Y:S05]  /*0800*/  BSYNC.RECONVERGENT B0 ;  /* 0x0000000000007941 */ /* 0x002fea0003800200 */
.L_x_9:
[----:B------:R-:W1:Y:S01]  /*0810*/  SHFL.IDX PT, R2, R65, RZ, 0x1f ;  /* 0x00001fff41027589 */ /* 0x000e6200000e0000 */
[----:B------:R-:W-:Y:S01]  /*0820*/  NOP ;  /* 0x0000000000007918 */ /* 0x000fe20000000000 */
[----:B-1----:R-:W-:-:S13]  /*0830*/  ISETP.NE.AND P0, PT, R2, 0x1, PT ;  /* 0x000000010200780c */ /* 0x002fda0003f05270 */
[----:B------:R-:W-:Y:S05]  /*0840*/  @P0 BRA `(.L_x_11) ;  /* 0x0000000000580947 */ /* 0x000fea0003800000 */
[----:B------:R-:W1:Y:S01]  /*0850*/  S2UR UR7, SR_CgaCtaId ;  /* 0x00000000000779c3 */ /* 0x000e620000008800 */
[----:B------:R-:W-:Y:S01]  /*0860*/  UMOV UR9, 0x400 ;  /* 0x0000040000097882 */ /* 0x000fe20000000000 */
[----:B------:R-:W-:Y:S01]  /*0870*/  UMOV UR5, 0x20 ;  /* 0x0000002000057882 */ /* 0x000fe20000000000 */
[----:B------:R-:W-:Y:S01]  /*0880*/  UMOV UR4, 0x80 ;  /* 0x0000008000047882 */ /* 0x000fe20000000000 */
[----:B------:R-:W-:-:S04]  /*0890*/  UIADD3 UR10, UPT, UPT, -UR5, 0x100000, URZ ;  /* 0x00100000050a7890 */ /* 0x000fc8000fffe1ff */
[----:B------:R-:W-:Y:S02]  /*08a0*/  USHF.L.U32 UR11, UR10, 0xb, URZ ;  /* 0x0000000b0a0b7899 */ /* 0x000fe400080006ff */
[----:B------:R-:W-:Y:S02]  /*08b0*/  USHF.L.U32 UR10, UR10, 0x1, URZ ;  /* 0x000000010a0a7899 */ /* 0x000fe400080006ff */
[----:B------:R-:W-:-:S04]  /*08c0*/  UIADD3 UR4, UPT, UPT, -UR4, 0x100000, URZ ;  /* 0x0010000004047890 */ /* 0x000fc8000fffe1ff */
[----:B------:R-:W-:Y:S02]  /*08d0*/  USHF.L.U32 UR5, UR4, 0xb, URZ ;  /* 0x0000000b04057899 */ /* 0x000fe400080006ff */
[----:B------:R-:W-:Y:S01]  /*08e0*/  USHF.L.U32 UR4, UR4, 0x1, URZ ;  /* 0x0000000104047899 */ /* 0x000fe200080006ff */
[----:B------:R-:W-:Y:S01]  /*08f0*/  ELECT P0, URZ, PT ;  /* 0x0000000000ff782f */ /* 0x000fe20003800000 */
[----:B-1----:R-:W-:Y:S01]  /*0900*/  ULEA UR7, UR7, UR9, 0x18 ;  /* 0x0000000907077291 */ /* 0x002fe2000f8ec0ff */
[----:B------:R-:W1:Y:S11]  /*0910*/  FENCE.VIEW.ASYNC.S ;  /* 0x00000000000073c6 */ /* 0x000e760000000000 */
[----:B-1----:R1:W2:Y:S01]  /*0920*/  SYNCS.EXCH.64 URZ, [UR7+0x110], UR10 ;  /* 0x0001100a07ff75b2 */ /* 0x0022a20008000100 */
[----:B------:R1:W3:Y:S01]  /*0930*/  SYNCS.EXCH.64 URZ, [UR7+0x130], UR4 ;  /* 0x0001300407ff75b2 */ /* 0x0002e20008000100 */
[----:B------:R1:W4:Y:S01]  /*0940*/  SYNCS.EXCH.64 URZ, [UR7+0x118], UR10 ;  /* 0x0001180a07ff75b2 */ /* 0x0003220008000100 */
[----:B------:R1:W1:Y:S01]  /*0950*/  SYNCS.EXCH.64 URZ, [UR7+0x138], UR4 ;  /* 0x0001380407ff75b2 */ /* 0x0002620008000100 */
[----:B------:R1:W1:Y:S01]  /*0960*/  SYNCS.EXCH.64 URZ, [UR7+0x120], UR10 ;  /* 0x0001200a07ff75b2 */ /* 0x0002620008000100 */
[----:B------:R1:W1:Y:S01]  /*0970*/  SYNCS.EXCH.64 URZ, [UR7+0x140], UR4 ;  /* 0x0001400407ff75b2 */ /* 0x0002620008000100 */
[----:B------:R1:W1:Y:S01]  /*0980*/  SYNCS.EXCH.64 URZ, [UR7+0x128], UR10 ;  /* 0x0001280a07ff75b2 */ /* 0x0002620008000100 */
[----:B------:R1:W1:Y:S01]  /*0990*/  SYNCS.EXCH.64 URZ, [UR7+0x148], UR4 ;  /* 0x0001480407ff75b2 */ /* 0x0002620008000100 */
[----:B------:R-:W-:Y:S01]  /*09a0*/  NOP ;  /* 0x0000000000007918 */ /* 0x000fe20000000000 */
.L_x_11:
[----:B------:R-:W2:Y:S01]  /*09b0*/  SHFL.IDX PT, R2, R65, RZ, 0x1f ;  /* 0x00001fff41027589 */ /* 0x000ea200000e0000 */
[----:B------:R-:W-:Y:S01]  /*09c0*/  NOP ;  /* 0x0000000000007918 */ /* 0x000fe20000000000 */
[----:B--2---:R-:W-:-:S13]  /*09d0*/  ISETP.NE.AND P0, PT, R2, 0x3, PT ;  /* 0x000000030200780c */ /* 0x004fda0003f05270 */
[----:B------:R-:W-:Y:S05]  /*09e0*/  @P0 BRA `(.L_x_12) ;  /* 0x0000000000300947 */ /* 0x000fea0003800000 */
[----:B-1----:R-:W1:Y:S01]  /*09f0*/  S2UR UR5, SR_CgaCtaId ;  /* 0x00000000000579c3 */ /* 0x002e620000008800 */
[----:B------:R-:W-:Y:S01]  /*0a00*/  UMOV UR7, 0x400 ;  /* 0x0000040000077882 */ /* 0x000fe20000000000 */
[----:B------:R-:W-:Y:S01]  /*0a10*/  UMOV UR4, 0x20 ;  /* 0x0000002000047882 */ /* 0x000fe20000000000 */
[----:B------:R-:W-:Y:S01]  /*0a20*/  ELECT P0, URZ, PT ;  /* 0x0000000000ff782f */ /* 0x000fe20003800000 */
[----:B------:R-:W-:-:S04]  /*0a30*/  UIADD3 UR10, UPT, UPT, -UR4, 0x100000, URZ ;  /* 0x00100000040a7890 */ /* 0x000fc8000fffe1ff */
[----:B------:R-:W-:Y:S02]  /*0a40*/  USHF.L.U32 UR11, UR10, 0xb, URZ ;  /* 0x0000000b0a0b7899 */ /* 0x000fe400080006ff */
[----:B------:R-:W-:Y:S02]  /*0a50*/  USHF.L.U32 UR10, UR10, 0x1, URZ ;  /* 0x000000010a0a7899 */ /* 0x000fe400080006ff */
[----:B-1----:R-:W-:Y:S01]  /*0a60*/  ULEA UR5, UR5, UR7, 0x18 ;  /* 0x0000000705057291 */ /* 0x002fe2000f8ec0ff */
[----:B------:R-:W1:Y:S11]  /*0a70*/  FENCE.VIEW.ASYNC.S ;  /* 0x00000000000073c6 */ /* 0x000e760000000000 */
[----:B-1----:R2:W1:Y:S01]  /*0a80*/  SYNCS.EXCH.64 URZ, [UR5+0x150], UR10 ;  /* 0x0001500a05ff75b2 */ /* 0x0024620008000100 */
[----:B------:R2:W1:Y:S02]  /*0a90*/  SYNCS.EXCH.64 URZ, [UR5+0x158], UR10 ;  /* 0x0001580a05ff75b2 */ /* 0x0004640008000100 */
[----:B--2---:R-:W-:Y:S01]  /*0aa0*/  NOP ;  /* 0x0000000000007918 */ /* 0x004fe20000000000 */
.L_x_12:
[----:B------:R-:W2:Y:S01]  /*0ab0*/  SHFL.IDX PT, R2, R65, RZ, 0x1f ;  /* 0x00001fff41027589 */ /* 0x000ea200000e0000 */
[----:B------:R-:W-:Y:S01]  /*0ac0*/  NOP ;  /* 0x0000000000007918 */ /* 0x000fe20000000000 */
[----:B--2---:R-:W-:-:S13]  /*0ad0*/  ISETP.NE.AND P0, PT, R2, 0x4, PT ;  /* 0x000000040200780c */ /* 0x004fda0003f05270 */
[----:B------:R-:W-:Y:S05]  /*0ae0*/  @P0 BRA `(.L_x_13) ;  /* 0x00000000004c0947 */ /* 0x000fea0003800000 */
[----:B-1----:R-:W1:Y:S01]  /*0af0*/  S2UR UR5, SR_CgaCtaId ;  /* 0x00000000000579c3 */ /* 0x002e620000008800 */
[----:B------:R-:W-:Y:S01]  /*0b00*/  UMOV UR9, 0x100 ;  /* 0x0000010000097882 */ /* 0x000fe20000000000 */
[----:B------:R-:W-:Y:S01]  /*0b10*/  UMOV UR7, 0x400 ;  /* 0x0000040000077882 */ /* 0x000fe20000000000 */
[----:B------:R-:W-:Y:S01]  /*0b20*/  USEL UR9, UR9, 0xe0, UP2 ;  /* 0x000000e009097887 */ /* 0x000fe20009000000 */
[----:B------:R-:W-:Y:S01]  /*0b30*/  UMOV UR4, 0x1 ;  /* 0x0000000100047882 */ /* 0x000fe20000000000 */
[----:B------:R-:W-:Y:S01]  /*0b40*/  ELECT P0, URZ, PT ;  /* 0x0000000000ff782f */ /* 0x000fe20003800000 */
[----:B------:R-:W-:-:S04]  /*0b50*/  UIADD3 UR10, UPT, UPT, -UR4, 0x100000, URZ ;  /* 0x00100000040a7890 */ /* 0x000fc8000fffe1ff */
[----:B------:R-:W-:Y:S02]  /*0b60*/  USHF.L.U32 UR11, UR10, 0xb, URZ ;  /* 0x0000000b0a0b7899 */ /* 0x000fe400080006ff */
[----:B------:R-:W-:Y:S02]  /*0b70*/  USHF.L.U32 UR10, UR10, 0x1, URZ ;  /* 0x000000010a0a7899 */ /* 0x000fe400080006ff */
[----:B------:R-:W-:-:S04]  /*0b80*/  UIADD3 UR12, UPT, UPT, -UR9, 0x100000, URZ ;  /* 0x00100000090c7890 */ /* 0x000fc8000fffe1ff */
[----:B------:R-:W-:Y:S02]  /*0b90*/  USHF.L.U32 UR13, UR12, 0xb, URZ ;  /* 0x0000000b0c0d7899 */ /* 0x000fe400080006ff */
[----:B------:R-:W-:Y:S02]  /*0ba0*/  USHF.L.U32 UR12, UR12, 0x1, URZ ;  /* 0x000000010c0c7899 */ /* 0x000fe400080006ff */
[----:B-1----:R-:W-:Y:S01]  /*0bb0*/  ULEA UR5, UR5, UR7, 0x18 ;  /* 0x0000000705057291 */ /* 0x002fe2000f8ec0ff */
[----:B------:R-:W1:Y:S11]  /*0bc0*/  FENCE.VIEW.ASYNC.S ;  /* 0x00000000000073c6 */ /* 0x000e760000000000 */
[----:B-1----:R2:W1:Y:S01]  /*0bd0*/  SYNCS.EXCH.64 URZ, [UR5+0x160], UR10 ;  /* 0x0001600a05ff75b2 */ /* 0x0024620008000100 */
[----:B------:R2:W1:Y:S01]  /*0be0*/  SYNCS.EXCH.64 URZ, [UR5+0x170], UR12 ;  /* 0x0001700c05ff75b2 */ /* 0x0004620008000100 */
[----:B------:R2:W1:Y:S01]  /*0bf0*/  SYNCS.EXCH.64 URZ, [UR5+0x168], UR10 ;  /* 0x0001680a05ff75b2 */ /* 0x0004620008000100 */
[----:B------:R2:W1:Y:S02]  /*0c00*/  SYNCS.EXCH.64 URZ, [UR5+0x178], UR12 ;  /* 0x0001780c05ff75b2 */ /* 0x0004640008000100 */
[----:B--2---:R-:W-:Y:S01]  /*0c10*/  NOP ;  /* 0x0000000000007918 */ /* 0x004fe20000000000 */
.L_x_13:
[----:B------:R-:W2:Y:S01]  /*0c20*/  SHFL.IDX PT, R2, R65, RZ, 0x1f ;  /* 0x00001fff41027589 */ /* 0x000ea200000e0000 */
[----:B------:R-:W-:Y:S01]  /*0c30*/  NOP ;  /* 0x0000000000007918 */ /* 0x000fe20000000000 */
[----:B--2---:R-:W-:-:S13]  /*0c40*/  ISETP.NE.AND P0, PT, R2, 0x5, PT ;  /* 0x000000050200780c */ /* 0x004fda0003f05270 */
[----:B------:R-:W-:Y:S05]  /*0c50*/  @P0 BRA `(.L_x_14) ;  /* 0x0000000000580947 */ /* 0x000fea0003800000 */
[----:B-1----:R-:W1:Y:S01]  /*0c60*/  S2UR UR7, SR_CgaCtaId ;  /* 0x00000000000779c3 */ /* 0x002e620000008800 */
        /* <DEDUP_REMOVED lines=12> */
[----:B-1----:R2:W1:Y:S01]  /*0d30*/  SYNCS.EXCH.64 URZ, [UR7+0x180], UR10 ;  /* 0x0001800a07ff75b2 */ /* 0x0024620008000100 */
[----:B------:R2:W1:Y:S01]  /*0d40*/  SYNCS.EXCH.64 URZ, [UR7+0x1a0], UR4 ;  /* 0x0001a00407ff75b2 */ /* 0x0004620008000100 */
[----:B------:R2:W1:Y:S01]  /*0d50*/  SYNCS.EXCH.64 URZ, [UR7+0x188], UR10 ;  /* 0x0001880a07ff75b2 */ /* 0x0004620008000100 */
[----:B------:R2:W1:Y:S01]  /*0d60*/  SYNCS.EXCH.64 URZ, [UR7+0x1a8], UR4 ;  /* 0x0001a80407ff75b2 */ /* 0x0004620008000100 */
[----:B------:R2:W1:Y:S01]  /*0d70*/  SYNCS.EXCH.64 URZ, [UR7+0x190], UR10 ;  /* 0x0001900a07ff75b2 */ /* 0x0004620008000100 */
[----:B------:R2:W1:Y:S01]  /*0d80*/  SYNCS.EXCH.64 URZ, [UR7+0x1b0], UR4 ;  /* 0x0001b00407ff75b2 */ /* 0x0004620008000100 */
[----:B------:R2:W1:Y:S01]  /*0d90*/  SYNCS.EXCH.64 URZ, [UR7+0x198], UR10 ;  /* 0x0001980a07ff75b2 */ /* 0x0004620008000100 */
[----:B------:R2:W1:Y:S02]  /*0da0*/  SYNCS.EXCH.64 URZ, [UR7+0x1b8], UR4 ;  /* 0x0001b80407ff75b2 */ /* 0x0004640008000100 */
[----:B--2---:R-:W-:Y:S01]  /*0db0*/  NOP ;  /* 0x0000000000007918 */ /* 0x004fe20000000000 */
.L_x_14:
        /* <DEDUP_REMOVED lines=18> */
.L_x_15:
[----:B-1----:R-:W1:Y:S01]  /*0ee0*/  S2UR UR5, SR_CTAID.X ;  /* 0x00000000000579c3 */ /* 0x002e620000002500 */
[----:B------:R-:W-:-:S05]  /*0ef0*/  CS2R.32 R60, SR_CgaSize ;  /* 0x00000000003c7805 */ /* 0x000fca0000008a00 */
[----:B------:R-:W-:-:S05]  /*0f00*/  IMAD R60, R60, -0xa0, RZ ;  /* 0xffffff603c3c7824 */ /* 0x000fca00078e02ff */
[----:B------:R-:W-:-:S14]  /*0f10*/  R2UR UR9, R60 ;  /* 0x000000003c0972ca */ /* 0x000fdc00000e0000 */
[----:B------:R-:W2:Y:S01]  /*0f20*/  LDCU UR9, c[0x0][UR9+0x2b0] ;  /* 0x00005600090977ac */ /* 0x000ea20008000800 */
[----:B------:R-:W-:Y:S01]  /*0f30*/  NOP ;  /* 0x0000000000007918 */ /* 0x000fe20000000000 */
[----:B------:R-:W-:-:S05]  /*0f40*/  CS2R.32 R60, SR_CgaSize ;  /* 0x00000000003c7805 */ /* 0x000fca0000008a00 */
[----:B------:R-:W-:-:S05]  /*0f50*/  IMAD R60, R60, -0xa0, RZ ;  /* 0xffffff603c3c7824 */ /* 0x000fca00078e02ff */
[----:B------:R-:W-:-:S14]  /*0f60*/  R2UR UR7, R60 ;  /* 0x000000003c0772ca */ /* 0x000fdc00000e0000 */
[----:B------:R-:W3:Y:S01]  /*0f70*/  LDCU UR7, c[0x0][UR7+0x2b4] ;  /* 0x00005680070777ac */ /* 0x000ee20008000800 */
[----:B------:R-:W4:Y:S08]  /*0f80*/  S2UR UR4, SR_CTAID.Y ;  /* 0x00000000000479c3 */ /* 0x000f300000002600 */
[----:B------:R-:W3:Y:S01]  /*0f90*/  LDC R9, c[0x0][0xb24] ;  /* 0x0002c900ff097b82 */ /* 0x000ee20000000800 */
[----:B-1----:R-:W-:-:S02]  /*0fa0*/  I2FP.F32.U32 R4, UR5 ;  /* 0x0000000500047c45 */ /* 0x002fc40008201000 */
[----:B------:R-:W-:-:S05]  /*0fb0*/  CS2R.32 R5, SR_CgaSize ;  /* 0x0000000000057805 */ /* 0x000fca0000008a00 */
[----:B------:R-:W-:-:S06]  /*0fc0*/  IMAD R5, R5, -0xa0, RZ ;  /* 0xffffff6005057824 */ /* 0x000fcc00078e02ff */
[----:B------:R-:W1:Y:S01]  /*0fd0*/  LDC R5, c[0x0][R5+0x2a0] ;  /* 0x0000a80005057b82 */ /* 0x000e620000000800 */
[----:B------:R-:W-:Y:S01]  /*0fe0*/  MOV R21, UR5 ;  /* 0x0000000500157c02 */ /* 0x000fe20008000f00 */
[----:B--2---:R-:W-:Y:S01]  /*0ff0*/  FMUL R4, R4, UR9 ;  /* 0x0000000904047c20 */ /* 0x004fe20008400000 */
[----:B----4-:R-:W-:Y:S02]  /*1000*/  I2FP.F32.U32 R2, UR4 ;  /* 0x0000000400027c45 */ /* 0x010fe40008201000 */
[----:B------:R-:W-:-:S05]  /*1010*/  CS2R.32 R3, SR_CgaSize ;  /* 0x0000000000037805 */ /* 0x000fca0000008a00 */
[----:B------:R-:W-:-:S06]  /*1020*/  IMAD R3, R3, -0xa0, RZ ;  /* 0xffffff6003037824 */ /* 0x000fcc00078e02ff */
[----:B------:R-:W2:Y:S01]  /*1030*/  LDC R3, c[0x0][R3+0x2a4] ;  /* 0x0000a90003037b82 */ /* 0x000ea20000000800 */
[----:B------:R-:W4:Y:S01]  /*1040*/  F2I.U32.TRUNC.NTZ R60, R4 ;  /* 0x00000004003c7305 */ /* 0x000f22000020f000 */
[----:B------:R-:W-:Y:S01]  /*1050*/  MOV R20, UR4 ;  /* 0x0000000400147c02 */ /* 0x000fe20008000f00 */
[----:B---3--:R-:W-:-:S05]  /*1060*/  FMUL R2, R2, UR7 ;  /* 0x0000000702027c20 */ /* 0x008fca0008400000 */
[----:B------:R-:W-:Y:S01]  /*1070*/  BAR.SYNC.DEFER_BLOCKING 0x0 ;  /* 0x0000000000007b1d */ /* 0x000fe20000010000 */
[----:B------:R-:W-:-:S05]  /*1080*/  ISETP.GE.AND P0, PT, R9, 0x1, PT ;  /* 0x000000010900780c */ /* 0x000fca0003f06270 */
[----:B------:R-:W3:Y:S02]  /*1090*/  F2I.U32.TRUNC.NTZ R58, R2 ;  /* 0x00000002003a7305 */ /* 0x000ee4000020f000 */
[----:B------:R-:W2:Y:S01]  /*10a0*/  S2UR UR36, SR_CTAID.Z ;  /* 0x00000000002479c3 */ /* 0x000ea20000002700 */
[----:B----4-:R-:W-:-:S05]  /*10b0*/  IADD3 R60, PT, PT, -R60, RZ, RZ ;  /* 0x000000ff3c3c7210 */ /* 0x010fca0007ffe1ff */
[----:B-1----:R-:W-:Y:S01]  /*10c0*/  IMAD R60, R5, R60, UR5 ;  /* 0x00000005053c7e24 */ /* 0x002fe2000f8e023c */
[----:B---3--:R-:W-:-:S05]  /*10d0*/  IADD3 R58, PT, PT, -R58, RZ, RZ ;  /* 0x000000ff3a3a7210 */ /* 0x008fca0007ffe1ff */
[----:B--2---:R-:W-:Y:S01]  /*10e0*/  IMAD R58, R3, R58, UR4 ;  /* 0x00000004033a7e24 */ /* 0x004fe2000f8e023a */
[----:B------:R-:W-:Y:S06]  /*10f0*/  @!P0 BRA `(.L_x_16) ;  /* 0x0000000000b88947 */ /* 0x000fec0003800000 */
[----:B------:R-:W1:Y:S01]  /*1100*/  LDC.64 R4, c[0x0][0xb18] ;  /* 0x0002c600ff047b82 */ /* 0x000e620000000a00 */
[----:B------:R-:W-:-:S07]  /*1110*/  ISETP.NE.AND P0, PT, R9, 0x1, PT ;  /* 0x000000010900780c */ /* 0x000fce0003f05270 */
[----:B------:R-:W2:Y:S08]  /*1120*/  LDC R10, c[0x0][0xb0c] ;  /* 0x0002c300ff0a7b82 */ /* 0x000eb00000000800 */
[----:B------:R-:W3:Y:S08]  /*1130*/  LDC R11, c[0x0][0x370] ;  /* 0x0000dc00ff0b7b82 */ /* 0x000ef00000000800 */
[----:B------:R-:W4:Y:S01]  /*1140*/  LDC R12, c[0x0][0x374] ;  /* 0x0000dd00ff0c7b82 */ /* 0x000f220000000800 */
[----:B-1----:R-:W-:-:S07]  /*1150*/  ISETP.NE.AND P1, PT, R4, 0x1, PT ;  /* 0x000000010400780c */ /* 0x002fce0003f25270 */
[----:B------:R-:W3:Y:S01]  /*1160*/  LDC.64 R6, c[0x0][0xb10] ;  /* 0x0002c400ff067b82 */ /* 0x000ee20000000a00 */
[----:B--2---:R-:W-:-:S07]  /*1170*/  ISETP.NE.AND P2, PT, R10, 0x1, PT ;  /* 0x000000010a00780c */ /* 0x004fce0003f45270 */
[----:B------:R-:W1:Y:S08]  /*1180*/  LDC R8, c[0x0][0xb20] ;  /* 0x0002c800ff087b82 */ /* 0x000e700000000800 */
[----:B------:R-:W2:Y:S01]  /*1190*/  LDC.64 R2, c[0x0][0xb28] ;  /* 0x0002ca00ff027b82 */ /* 0x000ea20000000a00 */
[----:B----4-:R-:W-:-:S04]  /*11a0*/  IMAD.HI.U32 R13, R12, R5, RZ ;  /* 0x000000050c0d7227 */ /* 0x010fc800078e00ff */
[----:B------:R-:W-:-:S04]  /*11b0*/  IMAD.HI.U32 R5, R20, R5, RZ ;  /* 0x0000000514057227 */ /* 0x000fc800078e00ff */
[----:B---3--:R-:W-:-:S04]  /*11c0*/  IMAD.HI.U32 R14, R11, R6, RZ ;  /* 0x000000060b0e7227 */ /* 0x008fc800078e00ff */
[C---:B------:R-:W-:Y:S01]  /*11d0*/  IMAD.HI.U32 R16, R21.reuse, R6, RZ ;  /* 0x0000000615107227 */ /* 0x040fe200078e00ff */
[-C--:B------:R-:W-:Y:S02]  /*11e0*/  @P2 SHF.R.U32.HI R11, RZ, R7.reuse, R14 ;  /* 0x00000007ff0b2219 */ /* 0x080fe4000001160e */
[-C--:B-1----:R-:W-:Y:S02]  /*11f0*/  @P1 SHF.R.U32.HI R12, RZ, R8.reuse, R13 ;  /* 0x00000008ff0c1219 */ /* 0x082fe4000001160d */
[----:B------:R-:W-:Y:S02]  /*1200*/  SHF.R.U32.HI R5, RZ, R8, R5 ;  /* 0x00000008ff057219 */ /* 0x000fe40000011605 */
[----:B------:R-:W-:Y:S02]  /*1210*/  SHF.R.U32.HI R16, RZ, R7, R16 ;  /* 0x00000007ff107219 */ /* 0x000fe40000011610 */
[----:B------:R-:W-:Y:S01]  /*1220*/  SEL R5, R20, R5, !P1 ;  /* 0x0000000514057207 */ /* 0x000fe20004800000 */
[----:B--2---:R-:W-:Y:S01]  /*1230*/  IMAD.HI.U32 R14, R12, R2, RZ ;  /* 0x000000020c0e7227 */ /* 0x004fe200078e00ff */
[----:B------:R-:W-:-:S02]  /*1240*/  SEL R7, R21, R16, !P2 ;  /* 0x0000001015077207 */ /* 0x000fc40005000000 */
[----:B------:R-:W-:Y:S01]  /*1250*/  IADD3 R13, PT, PT, -R5, RZ, RZ ;  /* 0x000000ff050d7210 */ /* 0x000fe20007ffe1ff */
[----:B------:R-:W-:Y:S01]  /*1260*/  IMAD.HI.U32 R6, R11, R2, RZ ;  /* 0x000000020b067227 */ /* 0x000fe200078e00ff */
[----:B------:R-:W-:-:S03]  /*1270*/  @P0 SHF.R.U32.HI R12, RZ, R3, R14 ;  /* 0x00000003ff0c0219 */ /* 0x000fc6000001160e */
[----:B------:R-:W-:Y:S01]  /*1280*/  IMAD R13, R4, R13, R20 ;  /* 0x0000000d040d7224 */ /* 0x000fe200078e0214 */
[----:B------:R-:W-:Y:S01]  /*1290*/  @P0 SHF.R.U32.HI R11, RZ, R3, R6 ;  /* 0x00000003ff0b0219 */ /* 0x000fe20000011606 */
[----:B------:R-:W-:-:S04]  /*12a0*/  IMAD R12, R12, R9, RZ ;  /* 0x000000090c0c7224 */ /* 0x000fc800078e02ff */
[----:B------:R-:W-:Y:S01]  /*12b0*/  IMAD R6, R11, R9, RZ ;  /* 0x000000090b067224 */ /* 0x000fe200078e02ff */
[----:B------:R-:W-:-:S04]  /*12c0*/  ISETP.GE.AND P1, PT, R5, R12, PT ;  /* 0x0000000c0500720c */ /* 0x000fc80003f26270 */
[----:B------:R-:W-:Y:S01]  /*12d0*/  ISETP.GE.OR P1, PT, R7, R6, P1 ;  /* 0x000000060700720c */ /* 0x000fe20000f26670 */
[----:B------:R-:W-:-:S05]  /*12e0*/  IMAD.HI.U32 R6, R5, R2, RZ ;  /* 0x0000000205067227 */ /* 0x000fca00078e00ff */
[----:B------:R-:W-:-:S04]  /*12f0*/  SHF.R.U32.HI R6, RZ, R3, R6 ;  /* 0x00000003ff067219 */ /* 0x000fc80000011606 */
[----:B------:R-:W-:-:S03]  /*1300*/  SEL R6, R5, R6, !P0 ;  /* 0x0000000605067207 */ /* 0x000fc60004000000 */
[----:B------:R-:W-:Y:S01]  /*1310*/  @!P1 IMAD.HI.U32 R8, R7, R2, RZ ;  /* 0x0000000207089227 */ /* 0x000fe200078e00ff */
[----:B------:R-:W-:-:S04]  /*1320*/  IADD3 R2, PT, PT, -R6, RZ, RZ ;  /* 0x000000ff06027210 */ /* 0x000fc80007ffe1ff */
[----:B------:R-:W-:Y:S01]  /*1330*/  @!P1 SHF.R.U32.HI R8, RZ, R3, R8 ;  /* 0x00000003ff089219 */ /* 0x000fe20000011608 */
[----:B------:R-:W-:-:S03]  /*1340*/  IMAD R2, R9, R2, R5 ;  /* 0x0000000209027224 */ /* 0x000fc600078e0205 */
[----:B------:R-:W-:-:S05]  /*1350*/  @!P1 SEL R3, R7, R8, !P0 ;  /* 0x0000000807039207 */ /* 0x000fca0004000000 */
[--C-:B------:R-:W-:Y:S02]  /*1360*/  @!P1 IMAD.IADD R6, R6, 0x1, -R3.reuse ;  /* 0x0000000106069824 */ /* 0x100fe400078e0a03 */
[----:B------:R-:W-:Y:S01]  /*1370*/  @!P1 IMAD R3, R2, R11, R3 ;  /* 0x0000000b02039224 */ /* 0x000fe200078e0203 */
[----:B------:R-:W-:Y:S01]  /*1380*/  IADD3 R2, PT, PT, -R7, RZ, RZ ;  /* 0x000000ff07027210 */ /* 0x000fe20007ffe1ff */
[----:B------:R-:W-:Y:S02]  /*1390*/  @!P1 IMAD R5, R6, R9, R7 ;  /* 0x0000000906059224 */ /* 0x000fe400078e0207 */
[----:B------:R-:W-:Y:S02]  /*13a0*/  @!P1 IMAD.MOV.U32 R7, RZ, RZ, R3 ;  /* 0x000000ffff079224 */ /* 0x000fe400078e0003 */
[----:B------:R-:W-:Y:S02]  /*13b0*/  IMAD R2, R10, R2, R21 ;  /* 0x000000020a027224 */ /* 0x000fe400078e0215 */
[----:B------:R-:W-:-:S02]  /*13c0*/  IMAD R20, R5, R4, R13 ;  /* 0x0000000405147224 */ /* 0x000fc400078e020d */
[----:B------:R-:W-:Y:S02]  /*13d0*/  IMAD R21, R7, R10, R2 ;  /* 0x0000000a07157224 */ /* 0x000fe400078e0202 */
.L_x_16:
[----:B------:R-:W1:Y:S01]  /*13e0*/  LDCU UR4, c[0x0][0xb30] ;  /* 0x00016600ff0477ac */ /* 0x000e620008000800 */
[----:B------:R-:W2:Y:S08]  /*13f0*/  S2UR UR37, SR_CgaCtaId ;  /* 0x00000000002579c3 */ /* 0x000eb00000008800 */
[----:B------:R-:W3:Y:S01]  /*1400*/  LDC R26, c[0x0][0xb24] ;  /* 0x0002c900ff1a7b82 */ /* 0x000ee20000000800 */
[----:B-1----:R-:W-:-:S09]  /*1410*/  UISETP.NE.AND UP1, UPT, UR4, 0x1, UPT ;  /* 0x000000010400788c */ /* 0x002fd2000bf25270 */
[----:B--2---:R-:W-:Y:S05]  /*1420*/  BRA.U UP1, `(.L_x_17) ;  /* 0x0000000101407547 */ /* 0x004fea000b800000 */
[----:B------:R-:W1:Y:S08]  /*1430*/  LDC.64 R4, c[0x0][0xb10] ;  /* 0x0002c400ff047b82 */ /* 0x000e700000000a00 */
[----:B------:R-:W2:Y:S08]  /*1440*/  LDC.64 R2, c[0x0][0xb18] ;  /* 0x0002c600ff027b82 */ /* 0x000eb00000000a00 */
[----:B------:R-:W4:Y:S08]  /*1450*/  LDC R6, c[0x0][0xb20] ;  /* 0x0002c800ff067b82 */ /* 0x000f300000000800 */
[----:B------:R-:W3:Y:S01]  /*1460*/  LDC R8, c[0x0][0xb0c] ;  /* 0x0002c300ff087b82 */ /* 0x000ee20000000800 */
[----:B-1----:R-:W-:-:S05]  /*1470*/  IMAD.HI.U32 R4, R21, R4, RZ ;  /* 0x0000000415047227 */ /* 0x002fca00078e00ff */
[----:B------:R-:W-:Y:S01]  /*1480*/  SHF.R.U32.HI R4, RZ, R5, R4 ;  /* 0x00000005ff047219 */ /* 0x000fe20000011604 */
[----:B--2---:R-:W-:Y:S01]  /*1490*/  IMAD.HI.U32 R3, R20, R3, RZ ;  /* 0x0000000314037227 */ /* 0x004fe200078e00ff */
[----:B------:R-:W-:-:S04]  /*14a0*/  ISETP.NE.AND P0, PT, R2, 0x1, PT ;  /* 0x000000010200780c */ /* 0x000fc80003f05270 */
[----:B----4-:R-:W-:-:S04]  /*14b0*/  SHF.R.U32.HI R3, RZ, R6, R3 ;  /* 0x00000006ff037219 */ /* 0x010fc80000011603 */
[----:B------:R-:W-:Y:S02]  /*14c0*/  SEL R3, R20, R3, !P0 ;  /* 0x0000000314037207 */ /* 0x000fe40004000000 */
[----:B---3--:R-:W-:-:S04]  /*14d0*/  ISETP.NE.AND P1, PT, R8, 0x1, PT ;  /* 0x000000010800780c */ /* 0x008fc80003f25270 */
[----:B------:R-:W-:-:S05]  /*14e0*/  SEL R4, R21, R4, !P1 ;  /* 0x0000000415047207 */ /* 0x000fca0004800000 */
[----:B------:R-:W-:Y:S02]  /*14f0*/  IMAD.IADD R5, R3, 0x1, -R4 ;  /* 0x0000000103057824 */ /* 0x000fe400078e0a04 */
[----:B------:R-:W-:Y:S02]  /*1500*/  IMAD.IADD R3, R4, 0x1, -R3 ;  /* 0x0000000104037824 */ /* 0x000fe400078e0a03 */
[----:B------:R-:W-:Y:S02]  /*1510*/  IMAD R21, R5, R8, R21 ;  /* 0x0000000805157224 */ /* 0x000fe400078e0215 */
[----:B------:R-:W-:-:S07]  /*1520*/  IMAD R20, R3, R2, R20 ;  /* 0x0000000203147224 */ /* 0x000fce00078e0214 */
.L_x_17:
[----:B------:R-:W-:Y:S01]  /*1530*/  BAR.SYNC.DEFER_BLOCKING 0x0 ;  /* 0x0000000000007b1d */ /* 0x000fe20000010000 */
[----:B------:R-:W-:Y:S01]  /*1540*/  UISETP.NE.AND UP1, UPT, UR8, 0x2, UPT ;  /* 0x000000020800788c */ /* 0x000fe2000bf25270 */
[----:B------:R-:W-:Y:S02]  /*1550*/  ISETP.NE.OR P5, PT, R0, 0x2, !P5 ;  /* 0x000000020000780c */ /* 0x000fe40006fa5670 */
[----:B------:R-:W-:-:S06]  /*1560*/  LOP3.LUT R2, R72, 0x1f, RZ, 0xc0, !PT ;  /* 0x0000001f48027812 */ /* 0x000fcc00078ec0ff */
[----:B------:R-:W-:Y:S05]  /*1570*/  BRA.U UP1, `(.L_x_18) ;  /* 0x0000001901347547 */ /* 0x000fea000b800000 */
[----:B------:R-:W1:Y:S01]  /*1580*/  LDCU UR13, c[0x0][0x38c] ;  /* 0x00007180ff0d77ac */ /* 0x000e620008000800 */
[----:B------:R-:W2:Y:S01]  /*1590*/  LDC R9, c[0x0][0x370] ;  /* 0x0000dc00ff097b82 */ /* 0x000ea20000000800 */
[----:B------:R-:W-:Y:S01]  /*15a0*/  PLOP3.LUT P1, PT, PT, PT, UP2, 0x80, 0x8 ;  /* 0x000000000008781c */ /* 0x000fe20003f2f028 */
[----:B------:R-:W-:Y:S01]  /*15b0*/  HFMA2 R12, -RZ, RZ, 0, 0 ;  /* 0x00000000ff0c7431 */ /* 0x000fe200000001ff */
[----:B------:R-:W-:Y:S01]  /*15c0*/  ISETP.EQ.OR P4, PT, R2, RZ, P5 ;  /* 0x000000ff0200720c */ /* 0x000fe20002f82670 */
[----:B------:R-:W-:Y:S01]  /*15d0*/  IMAD.MOV.U32 R15, RZ, RZ, 0x1 ;  /* 0x00000001ff0f7424 */ /* 0x000fe200078e00ff */
[----:B------:R-:W-:Y:S01]  /*15e0*/  PLOP3.LUT P1, PT, P1, PT, PT, 0x8, 0x80 ;  /* 0x000000000080781c */ /* 0x000fe20000f2e170 */
[----:B------:R-:W-:Y:S01]  /*15f0*/  IMAD.MOV.U32 R14, RZ, RZ, RZ ;  /* 0x000000ffff0e7224 */ /* 0x000fe200078e00ff */
[----:B------:R-:W-:Y:S01]  /*1600*/  MOV R8, 0x1 ;  /* 0x0000000100087802 */ /* 0x000fe20000000f00 */
[----:B------:R-:W4:Y:S01]  /*1610*/  LDC R0, c[0x0][0x374] ;  /* 0x0000dd00ff007b82 */ /* 0x000f220000000800 */
[----:B------:R-:W-:Y:S01]  /*1620*/  IMAD.MOV.U32 R10, RZ, RZ, RZ ;  /* 0x000000ffff0a7224 */ /* 0x000fe200078e00ff */
[----:B------:R-:W2:Y:S01]  /*1630*/  LDCU.64 UR22, c[0x0][0x348] ;  /* 0x00006900ff1677ac */ /* 0x000ea20008000a00 */
[----:B------:R-:W-:Y:S01]  /*1640*/  UMOV UR6, URZ ;  /* 0x000000ff00067c82 */ /* 0x000fe20008000000 */
[----:B-1----:R-:W-:-:S04]  /*1650*/  UIADD3 UR5, UPT, UPT, UR13, 0x1f, URZ ;  /* 0x0000001f0d057890 */ /* 0x002fc8000fffe0ff */
[----:B------:R-:W-:-:S04]  /*1660*/  USHF.R.S32.HI UR4, URZ, 0x1f, UR5 ;  /* 0x0000001fff047899 */ /* 0x000fc80008011405 */
[----:B------:R-:W-:-:S04]  /*1670*/  ULEA.HI UR4, UR4, UR5, URZ, 0x5 ;  /* 0x0000000504047291 */ /* 0x000fc8000f8f28ff */
[----:B------:R-:W-:Y:S02]  /*1680*/  USHF.R.S32.HI UR15, URZ, 0x5, UR4 ;  /* 0x00000005ff0f7899 */ /* 0x000fe40008011404 */
[----:B------:R-:W-:Y:S02]  /*1690*/  UIADD3 UR4, UPT, UPT, UR13, -0x1, URZ ;  /* 0xffffffff0d047890 */ /* 0x000fe4000fffe0ff */
[----:B------:R-:W-:Y:S02]  /*16a0*/  UISETP.LT.U32.AND UP0, UPT, UR15, 0x11, UPT ;  /* 0x000000110f00788c */ /* 0x000fe4000bf01070 */
[----:B------:R-:W-:Y:S02]  /*16b0*/  UISETP.GE.U32.AND UP1, UPT, UR4, -0x3f, UPT ;  /* 0xffffffc10400788c */ /* 0x000fe4000bf26070 */
[----:B------:R-:W-:Y:S02]  /*16c0*/  USEL UR14, UR15, 0x11, UP0 ;  /* 0x000000110f0e7887 */ /* 0x000fe40008000000 */
[----:B------:R-:W-:-:S02]  /*16d0*/  UIADD3 UR13, UPT, UPT, UR13, 0x3e, URZ ;  /* 0x0000003e0d0d7890 */ /* 0x000fc4000fffe0ff */
[----:B------:R-:W-:Y:S02]  /*16e0*/  UIADD3 UR5, UPT, UPT, UR14, -0x1, URZ ;  /* 0xffffffff0e057890 */ /* 0x000fe4000fffe0ff */
[----:B------:R-:W-:-:S03]  /*16f0*/  UIADD3 UR7, UPT, UPT, UR15, -UR14, URZ ;  /* 0x8000000e0f077290 */ /* 0x000fc6000fffe0ff */
[----:B------:R-:W-:-:S04]  /*1700*/  @UP1 UIADD3 UR5, UPT, UPT, UR14, URZ, URZ ;  /* 0x000000ff0e051290 */ /* 0x000fc8000fffe0ff */
[----:B--2---:R-:W-:-:S12]  /*1710*/  UIADD3 UR5, UPT, UPT, UR5, 0x1, URZ ;  /* 0x0000000105057890 */ /* 0x004fd8000fffe0ff */
.L_x_36:
[----:B------:R-:W-:Y:S01]  /*1720*/  UISETP.NE.AND UP0, UPT, UR37, URZ, UPT ;  /* 0x000000ff2500728c */ /* 0x000fe2000bf05270 */
[----:B------:R-:W1:Y:S08]  /*1730*/  S2UR UR37, SR_CgaCtaId ;  /* 0x00000000002579c3 */ /* 0x000e700000008800 */
[----:B------:R-:W-:Y:S05]  /*1740*/  BRA.U UP0, `(.L_x_19) ;  /* 0x0000000100347547 */ /* 0x000fea000b800000 */
[----:B------:R-:W2:Y:S01]  /*1750*/  S2R R2, SR_CgaCtaId ;  /* 0x0000000000027919 */ /* 0x000ea20000008800 */
[----:B------:R-:W-:-:S04]  /*1760*/  MOV R3, 0x400 ;  /* 0x0000040000037802 */ /* 0x000fc80000000f00 */
[----:B--2---:R-:W-:Y:S02]  /*1770*/  LEA R3, R2, R3, 0x18 ;  /* 0x0000000302037211 */ /* 0x004fe400078ec0ff */
[----:B------:R-:W-:-:S03]  /*1780*/  SHF.L.U32 R2, R8, 0x1f, RZ ;  /* 0x0000001f08027819 */ /* 0x000fc600000006ff */
[----:B------:R-:W-:-:S04]  /*1790*/  IMAD R3, R10, 0x8, R3 ;  /* 0x000000080a037824 */ /* 0x000fc800078e0203 */
[----:B------:R-:W2:Y:S02]  /*17a0*/  SYNCS.PHASECHK.TRANS64.TRYWAIT P0, [R3+URZ+0x1d0], R2 ;  /* 0x0001d002030075a7 */ /* 0x000ea400080011ff */
[----:B--2---:R-:W-:Y:S05]  /*17b0*/  @!P0 BRA `(.L_x_20) ;  /* 0x0000006c00b88947 */ /* 0x004fea0003800000 */
.L_x_145:
[----:B------:R-:W-:Y:S01]  /*17c0*/  VIADD R10, R10, 0x1 ;  /* 0x000000010a0a7836 */ /* 0x000fe20000000000 */
[----:B------:R2:W-:Y:S04]  /*17d0*/  SYNCS.ARRIVE.TRANS64.A1T0 RZ, [R3+URZ+0x1c0], RZ ;  /* 0x0001c0ff03ff79a7 */ /* 0x0005e800081000ff */
[----:B------:R-:W-:-:S04]  /*17e0*/  ISETP.NE.AND P0, PT, R10, 0x2, PT ;  /* 0x000000020a00780c */ /* 0x000fc80003f05270 */
[----:B------:R-:W-:Y:S02]  /*17f0*/  SEL R10, R10, RZ, P0 ;  /* 0x000000ff0a0a7207 */ /* 0x000fe40000000000 */
[----:B--2---:R-:W-:-:S04]  /*1800*/  SEL R3, RZ, 0x1, P0 ;  /* 0x00000001ff037807 */ /* 0x004fc80000000000 */
[----:B------:R-:W-:-:S07]  /*1810*/  LOP3.LUT R8, R8, R3, RZ, 0x3c, !PT ;  /* 0x0000000308087212 */ /* 0x000fce00078e3cff */
.L_x_19:
[----:B------:R-:W-:Y:S01]  /*1820*/  UMOV UR4, 0x400 ;  /* 0x0000040000047882 */ /* 0x000fe20000000000 */
[----:B------:R-:W-:Y:S01]  /*1830*/  SHF.L.U32 R2, R15, 0x1f, RZ ;  /* 0x0000001f0f027819 */ /* 0x000fe200000006ff */
[----:B-1----:R-:W-:Y:S01]  /*1840*/  ULEA UR4, UR37, UR4, 0x18 ;  /* 0x0000000425047291 */ /* 0x002fe2000f8ec0ff */
[----:B------:R-:W-:Y:S01]  /*1850*/  R2UR UR35, R21 ;  /* 0x00000000152372ca */ /* 0x000fe200000e0000 */
[----:B------:R-:W-:Y:S01]  /*1860*/  UISETP.GE.U32.AND UP0, UPT, UR13, 0x3f, UPT ;  /* 0x0000003f0d00788c */ /* 0x000fe2000bf06070 */
[----:B------:R-:W-:Y:S01]  /*1870*/  R2UR UR11, R20 ;  /* 0x00000000140b72ca */ /* 0x000fe200000e0000 */
[----:B------:R-:W-:Y:S01]  /*1880*/  ULEA UR8, UR6, UR4, 0x3 ;  /* 0x0000000406087291 */ /* 0x000fe2000f8e18ff */
[----:B------:R-:W-:-:S08]  /*1890*/  UMOV UR24, URZ ;  /* 0x000000ff00187c82 */ /* 0x000fd00008000000 */
[----:B------:R1:W2:Y:S01]  /*18a0*/  SYNCS.PHASECHK.TRANS64.TRYWAIT P0, [UR8+0x88], R2 ;  /* 0x00008802ff0075a7 */ /* 0x0002a20008001108 */
[----:B------:R-:W-:Y:S02]  /*18b0*/  USHF.L.U32 UR35, UR35, 0x6, URZ ;  /* 0x0000000623237899 */ /* 0x000fe400080006ff */
[----:B------:R-:W-:Y:S01]  /*18c0*/  USHF.L.U32 UR11, UR11, 0x7, URZ ;  /* 0x000000070b0b7899 */ /* 0x000fe200080006ff */
[----:B------:R-:W-:Y:S11]  /*18d0*/  BRA.U !UP0, `(.L_x_21) ;  /* 0x0000000108a87547 */ /* 0x000ff6000b800000 */
[----:B------:R-:W-:Y:S01]  /*18e0*/  UMOV UR16, URZ ;  /* 0x000000ff00107c82 */ /* 0x000fe20008000000 */
[----:B------:R-:W-:-:S05]  /*18f0*/  UMOV UR17, UR6 ;  /* 0x0000000600117c82 */ /* 0x000fca0008000000 */
.L_x_26:
[----:B-1----:R-:W-:Y:S01]  /*1900*/  ULEA UR33, UR17, UR4, 0x3 ;  /* 0x0000000411217291 */ /* 0x002fe2000f8e18ff */
[----:B--2---:R-:W-:Y:S01]  /*1910*/  @!P5 MOV R3, 0x3000 ;  /* 0x000030000003d802 */ /* 0x004fe20000000f00 */
[----:B--2---:R-:W-:Y:S10]  /*1920*/  @P0 BRA `(.L_x_22) ;  /* 0x00000000000c0947 */ /* 0x004ff40003800000 */
[----:B------:R-:W-:-:S04]  /*1930*/  SHF.L.U32 R5, R15, 0x1f, RZ ;  /* 0x0000001f0f057819 */ /* 0x000fc800000006ff */
[----:B------:R-:W2:Y:S02]  /*1940*/  SYNCS.PHASECHK.TRANS64.TRYWAIT P0, [UR33+0x88], R5 ;  /* 0x00008805ff0075a7 */ /* 0x000ea40008001121 */
[----:B--2---:R-:W-:Y:S05]  /*1950*/  @!P0 BRA `(.L_x_23) ;  /* 0x0000006c00648947 */ /* 0x004fea0003800000 */
.L_x_22:
[----:B------:R2:W-:Y:S01]  /*1960*/  @!P5 SYNCS.ARRIVE.TRANS64 RZ, [UR33], R3 ;  /* 0x00000003ffffd9a7 */ /* 0x0005e20008000021 */
[----:B------:R-:W-:Y:S04]  /*1970*/  BSSY.RECONVERGENT B0, `(.L_x_24) ;  /* 0x0000003000007945 */ /* 0x000fe80003800200 */
[----:B------:R-:W-:Y:S05]  /*1980*/  @P4 BRA `(.L_x_25) ;  /* 0x0000000000044947 */ /* 0x000fea0003800000 */
[----:B------:R-:W-:Y:S05]  /*1990*/  BPT.TRAP 0x1 ;  /* 0x000000040000795c */ /* 0x000fea0000300000 */
.L_x_25:
[----:B------:R-:W-:Y:S05]  /*19a0*/  BSYNC.RECONVERGENT B0 ;  /* 0x0000000000007941 */ /* 0x000fea0003800200 */
.L_x_24:
[----:B------:R-:W-:Y:S02]  /*19b0*/  UIADD3 UR6, UPT, UPT, UR17, 0x1, URZ ;  /* 0x0000000111067890 */ /* 0x000fe4000fffe0ff */
[----:B------:R-:W-:Y:S02]  /*19c0*/  ULEA UR32, UR17, UR4, 0xc ;  /* 0x0000000411207291 */ /* 0x000fe4000f8e60ff */
[----:B------:R-:W-:Y:S02]  /*19d0*/  UISETP.NE.AND UP0, UPT, UR6, 0x11, UPT ;  /* 0x000000110600788c */ /* 0x000fe4000bf05270 */
[----:B------:R-:W-:Y:S02]  /*19e0*/  UIADD3 UR26, UP1, UPT, UR22, 0x80, URZ ;  /* 0x00000080161a7890 */ /* 0x000fe4000ff3e0ff */
[----:B------:R-:W-:Y:S02]  /*19f0*/  USEL UR9, URZ, 0x1, UP0 ;  /* 0x00000001ff097887 */ /* 0x000fe40008000000 */
[----:B------:R-:W-:-:S02]  /*1a00*/  USEL UR6, UR6, URZ, UP0 ;  /* 0x000000ff06067287 */ /* 0x000fc40008000000 */
[----:B------:R-:W-:Y:S02]  /*1a10*/  UIADD3 UR20, UP0, UPT, UR22, 0x180, URZ ;  /* 0x0000018016147890 */ /* 0x000fe4000ff1e0ff */
[----:B------:R-:W-:Y:S01]  /*1a20*/  ULEA UR8, UR6, UR4, 0x3 ;  /* 0x0000000406087291 */ /* 0x000fe2000f8e18ff */
[----:B------:R-:W-:Y:S01]  /*1a30*/  LOP3.LUT R15, R15, UR9, RZ, 0x3c, !PT ;  /* 0x000000090f0f7c12 */ /* 0x000fe2000f8e3cff */
[----:B------:R-:W-:Y:S02]  /*1a40*/  USHF.L.U32 UR34, UR16, 0x5, URZ ;  /* 0x0000000510227899 */ /* 0x000fe400080006ff */
[----:B------:R-:W-:Y:S01]  /*1a50*/  UIADD3.X UR27, UPT, UPT, URZ, UR23, URZ, UP1, !UPT ;  /* 0x00000017ff1b7290 */ /* 0x000fe20008ffe4ff */
[----:B-1----:R-:W-:Y:S01]  /*1a60*/  SHF.L.U32 R2, R15, 0x1f, RZ ;  /* 0x0000001f0f027819 */ /* 0x002fe200000006ff */
[----:B------:R-:W-:Y:S02]  /*1a70*/  UIADD3 UR32, UPT, UPT, UR32, 0x4600, URZ ;  /* 0x0000460020207890 */ /* 0x000fe4000fffe0ff */
[----:B------:R-:W-:Y:S01]  /*1a80*/  UIADD3.X UR21, UPT, UPT, URZ, UR23, URZ, UP0, !UPT ;  /* 0x00000017ff157290 */ /* 0x000fe200087fe4ff */
[----:B------:R1:W1:Y:S01]  /*1a90*/  SYNCS.PHASECHK.TRANS64.TRYWAIT P0, [UR8+0x88], R2 ;  /* 0x00008802ff0075a7 */ /* 0x0002620008001108 */
[----:B------:R-:W-:Y:S01]  /*1aa0*/  ULEA UR8, UR17, UR4, 0xd ;  /* 0x0000000411087291 */ /* 0x000fe2000f8e68ff */
[----:B------:R-:W-:Y:S01]  /*1ab0*/  UMOV UR18, 0x0 ;  /* 0x0000000000127882 */ /* 0x000fe20000000000 */
[----:B------:R-:W-:-:S02]  /*1ac0*/  UMOV UR19, 0x10000000 ;  /* 0x1000000000137882 */ /* 0x000fc40000000000 */
[----:B------:R-:W-:Y:S01]  /*1ad0*/  UIADD3 UR8, UPT, UPT, UR8, 0x15600, URZ ;  /* 0x0001560008087890 */ /* 0x000fe2000fffe0ff */
[----:B------:R1:W-:Y:S01]  /*1ae0*/  UTMALDG.3D [UR32], [UR26], desc[UR18] ;  /* 0x000012201a0075b4 */ /* 0x0003e20008011000 */
[----:B------:R-:W-:Y:S01]  /*1af0*/  UMOV UR12, UR36 ;  /* 0x00000024000c7c82 */ /* 0x000fe20008000000 */
[----:B------:R-:W-:Y:S01]  /*1b00*/  UMOV UR9, UR33 ;  /* 0x0000002100097c82 */ /* 0x000fe20008000000 */
[----:B------:R-:W-:Y:S01]  /*1b10*/  UMOV UR10, UR34 ;  /* 0x00000022000a7c82 */ /* 0x000fe20008000000 */
[----:B------:R-:W-:Y:S01]  /*1b20*/  UIADD3 UR16, UPT, UPT, UR16, 0x1, URZ ;  /* 0x0000000110107890 */ /* 0x000fe2000fffe0ff */
[----:B------:R-:W-:Y:S01]  /*1b30*/  UMOV UR24, UR5 ;  /* 0x0000000500187c82 */ /* 0x000fe20008000000 */
[----:B------:R-:W-:Y:S02]  /*1b40*/  UMOV UR17, UR6 ;  /* 0x0000000600117c82 */ /* 0x000fe40008000000 */
[----:B------:R1:W-:Y:S01]  /*1b50*/  UTMALDG.3D [UR8], [UR20], desc[UR18] ;  /* 0x00001208140075b4 */ /* 0x0003e20008011000 */
[----:B------:R-:W-:-:S09]  /*1b60*/  UISETP.NE.AND UP0, UPT, UR16, UR5, UPT ;  /* 0x000000051000728c */ /* 0x000fd2000bf05270 */
[----:B------:R-:W-:Y:S05]  /*1b70*/  BRA.U UP0, `(.L_x_26) ;  /* 0xfffffffd00607547 */ /* 0x000fea000b83ffff */
.L_x_21:
[----:B-1----:R-:W-:Y:S01]  /*1b80*/  ULEA UR8, UR6, UR4, 0x3 ;  /* 0x0000000406087291 */ /* 0x002fe2000f8e18ff */
[----:B------:R-:W-:Y:S01]  /*1b90*/  SHF.L.U32 R2, R15, 0x1f, RZ ;  /* 0x0000001f0f027819 */ /* 0x000fe200000006ff */
[----:B------:R-:W-:Y:S01]  /*1ba0*/  @!P1 SYNCS.ARRIVE.TRANS64.A1T0 RZ, [UR4+0x158], RZ ;  /* 0x000158ffffff99a7 */ /* 0x000fe20008100004 */
[----:B------:R-:W-:-:S06]  /*1bb0*/  UISETP.GT.AND UP0, UPT, UR15, UR14, UPT ;  /* 0x0000000e0f00728c */ /* 0x000fcc000bf04270 */
[----:B--2---:R1:W2:Y:S03]  /*1bc0*/  SYNCS.PHASECHK.TRANS64.TRYWAIT P0, [UR8+0x88], R2 ;  /* 0x00008802ff0075a7 */ /* 0x0042a60008001108 */
[----:B------:R-:W-:Y:S05]  /*1bd0*/  BRA.U !UP0, `(.L_x_27) ;  /* 0x0000000108ac7547 */ /* 0x000fea000b800000 */
[----:B------:R-:W-:Y:S01]  /*1be0*/  UIADD3 UR21, UPT, UPT, UR7, UR24, URZ ;  /* 0x0000001807157290 */ /* 0x000fe2000fffe0ff */
[----:B------:R-:W-:-:S11]  /*1bf0*/  UMOV UR25, UR6 ;  /* 0x0000000600197c82 */ /* 0x000fd60008000000 */
.L_x_32:
[----:B-1----:R-:W-:Y:S01]  /*1c00*/  ULEA UR17, UR25, UR4, 0x3 ;  /* 0x0000000419117291 */ /* 0x002fe2000f8e18ff */
[----:B--2---:R-:W-:Y:S01]  /*1c10*/  @!P5 MOV R3, 0x3000 ;  /* 0x000030000003d802 */ /* 0x004fe20000000f00 */
[----:B--2---:R-:W-:Y:S10]  /*1c20*/  @P0 BRA `(.L_x_28) ;  /* 0x00000000000c0947 */ /* 0x004ff40003800000 */
[----:B------:R-:W-:-:S04]  /*1c30*/  SHF.L.U32 R5, R15, 0x1f, RZ ;  /* 0x0000001f0f057819 */ /* 0x000fc800000006ff */
[----:B------:R-:W2:Y:S02]  /*1c40*/  SYNCS.PHASECHK.TRANS64.TRYWAIT P0, [UR17+0x88], R5 ;  /* 0x00008805ff0075a7 */ /* 0x000ea40008001111 */
[----:B--2---:R-:W-:Y:S05]  /*1c50*/  @!P0 BRA `(.L_x_29) ;  /* 0x0000006800bc8947 */ /* 0x004fea0003800000 */
.L_x_28:
[----:B------:R2:W-:Y:S01]  /*1c60*/  @!P5 SYNCS.ARRIVE.TRANS64 RZ, [UR17], R3 ;  /* 0x00000003ffffd9a7 */ /* 0x0005e20008000011 */
[----:B------:R-:W-:Y:S04]  /*1c70*/  BSSY.RECONVERGENT B0, `(.L_x_30) ;  /* 0x0000003000007945 */ /* 0x000fe80003800200 */
[----:B------:R-:W-:Y:S05]  /*1c80*/  @P4 BRA `(.L_x_31) ;  /* 0x0000000000044947 */ /* 0x000fea0003800000 */
[----:B------:R-:W-:Y:S05]  /*1c90*/  BPT.TRAP 0x1 ;  /* 0x000000040000795c */ /* 0x000fea0000300000 */
.L_x_31:
[----:B------:R-:W-:Y:S05]  /*1ca0*/  BSYNC.RECONVERGENT B0 ;  /* 0x0000000000007941 */ /* 0x000fea0003800200 */
.L_x_30:
        /* <DEDUP_REMOVED lines=10> */
[----:B------:R-:W-:Y:S01]  /*1d50*/  UIADD3 UR16, UPT, UPT, UR16, 0x4600, URZ ;  /* 0x0000460010107890 */ /* 0x000fe2000fffe0ff */
[----:B-1----:R-:W-:Y:S01]  /*1d60*/  SHF.L.U32 R2, R15, 0x1f, RZ ;  /* 0x0000001f0f027819 */ /* 0x002fe200000006ff */
[----:B------:R-:W-:Y:S02]  /*1d70*/  UIADD3.X UR31, UPT, UPT, URZ, UR23, URZ, UP1, !UPT ;  /* 0x00000017ff1f7290 */ /* 0x000fe40008ffe4ff */
[----:B------:R-:W-:Y:S01]  /*1d80*/  UIADD3.X UR29, UPT, UPT, URZ, UR23, URZ, UP0, !UPT ;  /* 0x00000017ff1d7290 */ /* 0x000fe200087fe4ff */
[----:B------:R1:W1:Y:S01]  /*1d90*/  SYNCS.PHASECHK.TRANS64.TRYWAIT P0, [UR8+0x88], R2 ;  /* 0x00008802ff0075a7 */ /* 0x0002620008001108 */
[----:B------:R-:W-:Y:S01]  /*1da0*/  ULEA UR8, UR25, UR4, 0xd ;  /* 0x0000000419087291 */ /* 0x000fe2000f8e68ff */
[----:B------:R-:W-:Y:S01]  /*1db0*/  UMOV UR26, 0x0 ;  /* 0x00000000001a7882 */ /* 0x000fe20000000000 */
[----:B------:R-:W-:-:S02]  /*1dc0*/  UMOV UR27, 0x10000000 ;  /* 0x10000000001b7882 */ /* 0x000fc40000000000 */
[----:B------:R-:W-:Y:S01]  /*1dd0*/  UIADD3 UR8, UPT, UPT, UR8, 0x15600, URZ ;  /* 0x0001560008087890 */ /* 0x000fe2000fffe0ff */
[----:B------:R-:W-:Y:S01]  /*1de0*/  UMOV UR19, UR35 ;  /* 0x0000002300137c82 */ /* 0x000fe20008000000 */
[----:B------:R-:W-:Y:S01]  /*1df0*/  UMOV UR20, UR36 ;  /* 0x0000002400147c82 */ /* 0x000fe20008000000 */
[----:B------:R-:W-:Y:S01]  /*1e00*/  UMOV UR12, UR36 ;  /* 0x00000024000c7c82 */ /* 0x000fe20008000000 */
[----:B------:R-:W-:Y:S01]  /*1e10*/  UMOV UR9, UR17 ;  /* 0x0000001100097c82 */ /* 0x000fe20008000000 */
[----:B------:R-:W-:Y:S01]  /*1e20*/  UMOV UR10, UR18 ;  /* 0x00000012000a7c82 */ /* 0x000fe20008000000 */
[----:B------:R1:W-:Y:S01]  /*1e30*/  UTMALDG.3D [UR16], [UR30], desc[UR26] ;  /* 0x00001a101e0075b4 */ /* 0x0003e20008011000 */
[----:B------:R-:W-:Y:S01]  /*1e40*/  UIADD3 UR24, UPT, UPT, UR24, 0x1, URZ ;  /* 0x0000000118187890 */ /* 0x000fe2000fffe0ff */
[----:B------:R-:W-:-:S03]  /*1e50*/  UMOV UR25, UR6 ;  /* 0x0000000600197c82 */ /* 0x000fc60008000000 */
[----:B------:R-:W-:Y:S01]  /*1e60*/  UISETP.NE.AND UP0, UPT, UR24, UR21, UPT ;  /* 0x000000151800728c */ /* 0x000fe2000bf05270 */
[----:B------:R1:W-:Y:S08]  /*1e70*/  UTMALDG.3D [UR8], [UR28], desc[UR26] ;  /* 0x00001a081c0075b4 */ /* 0x0003f00008011000 */
[----:B------:R-:W-:Y:S05]  /*1e80*/  BRA.U UP0, `(.L_x_32) ;  /* 0xfffffffd005c7547 */ /* 0x000fea000b83ffff */
.L_x_27:
[----:B-1----:R-:W-:Y:S01]  /*1e90*/  LEA R2, R14, UR4, 0x3 ;  /* 0x000000040e027c11 */ /* 0x002fe2000f8e18ff */
[----:B------:R-:W-:Y:S01]  /*1ea0*/  NOP ;  /* 0x0000000000007918 */ /* 0x000fe20000000000 */
[----:B--2---:R-:W-:Y:S02]  /*1eb0*/  SHF.L.U32 R3, R12, 0x1f, RZ ;  /* 0x0000001f0c037819 */ /* 0x004fe400000006ff */
[----:B------:R-:W-:Y:S02]  /*1ec0*/  LEA R4, R14, UR4, 0x4 ;  /* 0x000000040e047c11 */ /* 0x000fe4000f8e20ff */
[----:B------:R-:W1:Y:S02]  /*1ed0*/  SYNCS.PHASECHK.TRANS64.TRYWAIT P0, [R2+URZ+0x160], R3 ;  /* 0x00016003020075a7 */ /* 0x000e6400080011ff */
[----:B-1----:R-:W-:Y:S05]  /*1ee0*/  @!P0 BRA `(.L_x_33) ;  /* 0x0000006800308947 */ /* 0x002fea0003800000 */
.L_x_148:
[----:B------:R-:W2:Y:S01]  /*1ef0*/  LDS.128 R4, [R4+0x1f0] ;  /* 0x0001f00004047984 */ /* 0x000ea20000000c00 */
[----:B---3--:R-:W-:Y:S01]  /*1f00*/  ISETP.GE.AND P0, PT, R26, 0x1, PT ;  /* 0x000000011a00780c */ /* 0x008fe20003f06270 */
[----:B-1----:R-:W-:Y:S01]  /*1f10*/  VIADD R2, R2, 0x170 ;  /* 0x0000017002027836 */ /* 0x002fe20000000000 */
[----:B------:R-:W-:Y:S01]  /*1f20*/  @!PT LDS RZ, [RZ] ;  /* 0x00000000fffff984 */ /* 0x000fe20000000800 */
[----:B------:R-:W-:Y:S01]  /*1f30*/  @!PT LDS RZ, [RZ] ;  /* 0x00000000fffff984 */ /* 0x000fe20000000800 */
[----:B------:R-:W-:Y:S01]  /*1f40*/  @!PT LDS RZ, [RZ] ;  /* 0x00000000fffff984 */ /* 0x000fe20000000800 */
[----:B------:R-:W-:Y:S01]  /*1f50*/  @!PT LDS RZ, [RZ] ;  /* 0x00000000fffff984 */ /* 0x000fe20000000800 */
[----:B------:R1:W-:Y:S06]  /*1f60*/  MEMBAR.ALL.CTA ;  /* 0x0000000000007992 */ /* 0x0003ec0000008000 */
[----:B-1----:R-:W1:Y:S01]  /*1f70*/  FENCE.VIEW.ASYNC.S ;  /* 0x00000000000073c6 */ /* 0x002e620000000000 */
[----:B------:R-:W-:-:S04]  /*1f80*/  PRMT R2, RZ, 0x654, R2 ;  /* 0x00000654ff027816 */ /* 0x000fc80000000002 */
[----:B-1----:R1:W-:Y:S01]  /*1f90*/  SYNCS.ARRIVE.TRANS64.RED.A1T0 RZ, [R2+URZ], RZ ;  /* 0x000000ff02ff79a7 */ /* 0x0023e200081004ff */
[----:B--2---:R-:W-:-:S13]  /*1fa0*/  LOP3.LUT P2, RZ, R6, 0x1, RZ, 0xc0, !PT ;  /* 0x0000000106ff7812 */ /* 0x004fda000784c0ff */
[----:B------:R-:W-:Y:S01]  /*1fb0*/  @P2 SHF.R.U32.HI R3, RZ, 0x10, R5 ;  /* 0x00000010ff032819 */ /* 0x000fe20000011605 */
[----:B------:R-:W-:Y:S01]  /*1fc0*/  VOTEU.ANY UP0, P2 ;  /* 0x0000000000ff7886 */ /* 0x000fe20001000100 */
[----:B------:R-:W-:Y:S02]  /*1fd0*/  @P2 MOV R13, R4 ;  /* 0x00000004000d2202 */ /* 0x000fe40000000f00 */
[----:B------:R-:W-:Y:S02]  /*1fe0*/  @P2 R2UR.BROADCAST UR8, R3 ;  /* 0x00000000030822ca */ /* 0x000fe400008e0000 */
[----:B------:R-:W-:-:S11]  /*1ff0*/  @P2 LOP3.LUT R11, R5, 0xffff, RZ, 0xc0, !PT ;  /* 0x0000ffff050b2812 */ /* 0x000fd600078ec0ff */
[----:B------:R-:W-:Y:S01]  /*2000*/  @UP0 UMOV UR36, UR8 ;  /* 0x0000000800240c82 */ /* 0x000fe20008000000 */
[----:B-1----:R-:W-:Y:S05]  /*2010*/  @!P0 BRA `(.L_x_34) ;  /* 0x0000000000b88947 */ /* 0x002fea0003800000 */
[----:B------:R-:W4:Y:S01]  /*2020*/  LDC.64 R4, c[0x0][0xb18] ;  /* 0x0002c600ff047b82 */ /* 0x000f220000000a00 */
[----:B------:R-:W-:-:S07]  /*2030*/  ISETP.NE.AND P3, PT, R26, 0x1, PT ;  /* 0x000000011a00780c */ /* 0x000fce0003f65270 */
[----:B------:R-:W1:Y:S08]  /*2040*/  LDC.64 R6, c[0x0][0xb10] ;  /* 0x0002c400ff067b82 */ /* 0x000e700000000a00 */
[----:B------:R-:W2:Y:S08]  /*2050*/  LDC R16, c[0x0][0xb20] ;  /* 0x0002c800ff107b82 */ /* 0x000eb00000000800 */
[----:B------:R-:W3:Y:S01]  /*2060*/  LDC R18, c[0x0][0xb0c] ;  /* 0x0002c300ff127b82 */ /* 0x000ee20000000800 */
[----:B----4-:R-:W-:Y:S01]  /*2070*/  IMAD.HI.U32 R17, R0, R5, RZ ;  /* 0x0000000500117227 */ /* 0x010fe200078e00ff */
[----:B------:R-:W-:-:S03]  /*2080*/  ISETP.NE.AND P0, PT, R4, 0x1, PT ;  /* 0x000000010400780c */ /* 0x000fc60003f05270 */
[----:B------:R-:W-:-:S03]  /*2090*/  IMAD.HI.U32 R5, R11, R5, RZ ;  /* 0x000000050b057227 */ /* 0x000fc600078e00ff */
[----:B------:R-:W4:Y:S01]  /*20a0*/  LDC.64 R2, c[0x0][0xb28] ;  /* 0x0002ca00ff027b82 */ /* 0x000f220000000a00 */
[----:B-1----:R-:W-:-:S04]  /*20b0*/  IMAD.HI.U32 R20, R9, R6, RZ ;  /* 0x0000000609147227 */ /* 0x002fc800078e00ff */
[----:B------:R-:W-:Y:S01]  /*20c0*/  IMAD.HI.U32 R22, R13, R6, RZ ;  /* 0x000000060d167227 */ /* 0x000fe200078e00ff */
[----:B------:R-:W-:Y:S02]  /*20d0*/  SHF.R.U32.HI R20, RZ, R7, R20 ;  /* 0x00000007ff147219 */ /* 0x000fe40000011614 */
[-C--:B--2---:R-:W-:Y:S02]  /*20e0*/  SHF.R.U32.HI R17, RZ, R16.reuse, R17 ;  /* 0x00000010ff117219 */ /* 0x084fe40000011611 */
[----:B------:R-:W-:Y:S02]  /*20f0*/  SHF.R.U32.HI R16, RZ, R16, R5 ;  /* 0x00000010ff107219 */ /* 0x000fe40000011605 */
[----:B------:R-:W-:Y:S02]  /*2100*/  SEL R17, R0, R17, !P0 ;  /* 0x0000001100117207 */ /* 0x000fe40004000000 */
[----:B------:R-:W-:Y:S02]  /*2110*/  SHF.R.U32.HI R22, RZ, R7, R22 ;  /* 0x00000007ff167219 */ /* 0x000fe40000011616 */
[----:B---3--:R-:W-:-:S02]  /*2120*/  ISETP.NE.AND P1, PT, R18, 0x1, PT ;  /* 0x000000011200780c */ /* 0x008fc40003f25270 */
[----:B------:R-:W-:Y:S02]  /*2130*/  SEL R5, R11, R16, !P0 ;  /* 0x000000100b057207 */ /* 0x000fe40004000000 */
[----:B------:R-:W-:Y:S02]  /*2140*/  SEL R19, R9, R20, !P1 ;  /* 0x0000001409137207 */ /* 0x000fe40004800000 */
[----:B------:R-:W-:Y:S01]  /*2150*/  SEL R7, R13, R22, !P1 ;  /* 0x000000160d077207 */ /* 0x000fe20004800000 */
[----:B----4-:R-:W-:-:S04]  /*2160*/  IMAD.HI.U32 R20, R17, R2, RZ ;  /* 0x0000000211147227 */ /* 0x010fc800078e00ff */
[----:B------:R-:W-:Y:S01]  /*2170*/  IMAD.HI.U32 R6, R19, R2, RZ ;  /* 0x0000000213067227 */ /* 0x000fe200078e00ff */
[----:B------:R-:W-:-:S04]  /*2180*/  @P3 SHF.R.U32.HI R17, RZ, R3, R20 ;  /* 0x00000003ff113219 */ /* 0x000fc80000011614 */
        /* <DEDUP_REMOVED lines=8> */
[----:B------:R-:W-:-:S04]  /*2210*/  @!P0 IMAD.HI.U32 R16, R7, R2, RZ ;  /* 0x0000000207108227 */ /* 0x000fc800078e00ff */
[----:B------:R-:W-:Y:S01]  /*2220*/  IMAD.MOV R2, RZ, RZ, -R6 ;  /* 0x000000ffff027224 */ /* 0x000fe200078e0a06 */
[----:B------:R-:W-:-:S03]  /*2230*/  @!P0 SHF.R.U32.HI R16, RZ, R3, R16 ;  /* 0x00000003ff108219 */ /* 0x000fc60000011610 */
[----:B------:R-:W-:Y:S01]  /*2240*/  IMAD R2, R26, R2, R5 ;  /* 0x000000021a027224 */ /* 0x000fe200078e0205 */
[----:B------:R-:W-:Y:S02]  /*2250*/  @!P0 SEL R3, R7, R16, !P3 ;  /* 0x0000001007038207 */ /* 0x000fe40005800000 */
[----:B------:R-:W-:-:S03]  /*2260*/  IADD3 R16, PT, PT, -R5, RZ, RZ ;  /* 0x000000ff05107210 */ /* 0x000fc60007ffe1ff */
[--C-:B------:R-:W-:Y:S02]  /*2270*/  @!P0 IMAD.IADD R6, R6, 0x1, -R3.reuse ;  /* 0x0000000106068824 */ /* 0x100fe400078e0a03 */
[----:B------:R-:W-:Y:S01]  /*2280*/  @!P0 IMAD R3, R2, R19, R3 ;  /* 0x0000001302038224 */ /* 0x000fe200078e0203 */
[----:B------:R-:W-:Y:S01]  /*2290*/  IADD3 R2, PT, PT, -R7, RZ, RZ ;  /* 0x000000ff07027210 */ /* 0x000fe20007ffe1ff */
[----:B------:R-:W-:Y:S02]  /*22a0*/  @!P0 IMAD R5, R26, R6, R7 ;  /* 0x000000061a058224 */ /* 0x000fe400078e0207 */
[----:B------:R-:W-:Y:S02]  /*22b0*/  IMAD R11, R4, R16, R11 ;  /* 0x00000010040b7224 */ /* 0x000fe400078e020b */
[----:B------:R-:W-:Y:S02]  /*22c0*/  @!P0 IMAD.MOV.U32 R7, RZ, RZ, R3 ;  /* 0x000000ffff078224 */ /* 0x000fe400078e0003 */
[----:B------:R-:W-:-:S02]  /*22d0*/  IMAD R2, R18, R2, R13 ;  /* 0x0000000212027224 */ /* 0x000fc400078e020d */
[----:B------:R-:W-:Y:S02]  /*22e0*/  IMAD R11, R5, R4, R11 ;  /* 0x00000004050b7224 */ /* 0x000fe400078e020b */
[----:B------:R-:W-:Y:S02]  /*22f0*/  IMAD R13, R7, R18, R2 ;  /* 0x00000012070d7224 */ /* 0x000fe400078e0202 */
.L_x_34:
[----:B------:R-:W1:Y:S02]  /*2300*/  LDCU UR8, c[0x0][0xb30] ;  /* 0x00016600ff0877ac */ /* 0x000e640008000800 */
[----:B-1----:R-:W-:-:S09]  /*2310*/  UISETP.NE.AND UP0, UPT, UR8, 0x1, UPT ;  /* 0x000000010800788c */ /* 0x002fd2000bf05270 */
[----:B------:R-:W-:Y:S05]  /*2320*/  BRA.U UP0, `(.L_x_35) ;  /* 0x0000000100407547 */ /* 0x000fea000b800000 */
[----:B------:R-:W1:Y:S08]  /*2330*/  LDC.64 R4, c[0x0][0xb10] ;  /* 0x0002c400ff047b82 */ /* 0x000e700000000a00 */
[----:B------:R-:W2:Y:S08]  /*2340*/  LDC.64 R2, c[0x0][0xb18] ;  /* 0x0002c600ff027b82 */ /* 0x000eb00000000a00 */
[----:B------:R-:W3:Y:S08]  /*2350*/  LDC R6, c[0x0][0xb20] ;  /* 0x0002c800ff067b82 */ /* 0x000ef00000000800 */
[----:B------:R-:W4:Y:S01]  /*2360*/  LDC R16, c[0x0][0xb0c] ;  /* 0x0002c300ff107b82 */ /* 0x000f220000000800 */
[----:B-1----:R-:W-:-:S05]  /*2370*/  IMAD.HI.U32 R4, R13, R4, RZ ;  /* 0x000000040d047227 */ /* 0x002fca00078e00ff */
[----:B------:R-:W-:Y:S01]  /*2380*/  SHF.R.U32.HI R4, RZ, R5, R4 ;  /* 0x00000005ff047219 */ /* 0x000fe20000011604 */
[----:B--2---:R-:W-:Y:S01]  /*2390*/  IMAD.HI.U32 R3, R11, R3, RZ ;  /* 0x000000030b037227 */ /* 0x004fe200078e00ff */
[----:B------:R-:W-:-:S04]  /*23a0*/  ISETP.NE.AND P0, PT, R2, 0x1, PT ;  /* 0x000000010200780c */ /* 0x000fc80003f05270 */
[----:B---3--:R-:W-:-:S04]  /*23b0*/  SHF.R.U32.HI R6, RZ, R6, R3 ;  /* 0x00000006ff067219 */ /* 0x008fc80000011603 */
[----:B------:R-:W-:Y:S02]  /*23c0*/  SEL R3, R11, R6, !P0 ;  /* 0x000000060b037207 */ /* 0x000fe40004000000 */
[----:B----4-:R-:W-:-:S04]  /*23d0*/  ISETP.NE.AND P1, PT, R16, 0x1, PT ;  /* 0x000000011000780c */ /* 0x010fc80003f25270 */
[----:B------:R-:W-:-:S05]  /*23e0*/  SEL R4, R13, R4, !P1 ;  /* 0x000000040d047207 */ /* 0x000fca0004800000 */
[----:B------:R-:W-:Y:S02]  /*23f0*/  IMAD.IADD R5, R3, 0x1, -R4 ;  /* 0x0000000103057824 */ /* 0x000fe400078e0a04 */
[----:B------:R-:W-:Y:S02]  /*2400*/  IMAD.IADD R3, R4, 0x1, -R3 ;  /* 0x0000000104037824 */ /* 0x000fe400078e0a03 */
[----:B------:R-:W-:Y:S02]  /*2410*/  IMAD R13, R5, R16, R13 ;  /* 0x00000010050d7224 */ /* 0x000fe400078e020d */
[----:B------:R-:W-:-:S07]  /*2420*/  IMAD R11, R3, R2, R11 ;  /* 0x00000002030b7224 */ /* 0x000fce00078e020b */
.L_x_35:
[----:B------:R-:W-:Y:S01]  /*2430*/  VIADD R14, R14, 0x1 ;  /* 0x000000010e0e7836 */ /* 0x000fe20000000000 */
[----:B------:R-:W-:Y:S01]  /*2440*/  PLOP3.LUT P1, PT, PT, PT, PT, 0x80, 0x8 ;  /* 0x000000000008781c */ /* 0x000fe20003f2f070 */
[----:B------:R-:W-:Y:S02]  /*2450*/  IMAD.IADD R21, R13, 0x1, R60 ;  /* 0x000000010d157824 */ /* 0x000fe400078e023c */
[----:B------:R-:W-:Y:S01]  /*2460*/  IMAD.IADD R20, R11, 0x1, R58 ;  /* 0x000000010b147824 */ /* 0x000fe200078e023a */
[----:B------:R-:W-:-:S04]  /*2470*/  ISETP.NE.AND P0, PT, R14, 0x2, PT ;  /* 0x000000020e00780c */ /* 0x000fc80003f05270 */
[----:B------:R-:W-:Y:S02]  /*2480*/  SEL R3, RZ, 0x1, P0 ;  /* 0x00000001ff037807 */ /* 0x000fe40000000000 */
[----:B------:R-:W-:Y:S02]  /*2490*/  SEL R14, R14, RZ, P0 ;  /* 0x000000ff0e0e7207 */ /* 0x000fe40000000000 */
[----:B------:R-:W-:Y:S01]  /*24a0*/  LOP3.LUT R12, R12, R3, RZ, 0x3c, !PT ;  /* 0x000000030c0c7212 */ /* 0x000fe200078e3cff */
[----:B------:R-:W-:Y:S06]  /*24b0*/  @P2 BRA `(.L_x_36) ;  /* 0xfffffff000982947 */ /* 0x000fec000383ffff */
[----:B------:R-:W-:Y:S01]  /*24c0*/  UIADD3 UR4, UPT, UPT, UR4, 0x88, URZ ;  /* 0x0000008804047890 */ /* 0x000fe2000fffe0ff */
[----:B------:R-:W-:-:S03]  /*24d0*/  SHF.L.U32 R3, R15, 0x1f, RZ ;  /* 0x0000001f0f037819 */ /* 0x000fc600000006ff */
[----:B------:R-:W-:-:S09]  /*24e0*/  ULEA UR5, UR6, UR4, 0x3 ;  /* 0x0000000406057291 */ /* 0x000fd2000f8e18ff */
[----:B------:R-:W1:Y:S02]  /*24f0*/  SYNCS.PHASECHK.TRANS64.TRYWAIT P0, [UR5], R3 ;  /* 0x00000003ff0075a7 */ /* 0x000e640008001105 */
[----:B-1----:R-:W-:Y:S05]  /*2500*/  @!P0 BRA `(.L_x_37) ;  /* 0x0000006000bc8947 */ /* 0x002fea0003800000 */
.L_x_150:
[----:B------:R-:W-:-:S04]  /*2510*/  UIADD3 UR6, UPT, UPT, UR6, 0x1, URZ ;  /* 0x0000000106067890 */ /* 0x000fc8000fffe0ff */
[----:B------:R-:W-:-:S04]  /*2520*/  UISETP.NE.AND UP0, UPT, UR6, 0x11, UPT ;  /* 0x000000110600788c */ /* 0x000fc8000bf05270 */
[----:B------:R-:W-:Y:S02]  /*2530*/  USEL UR7, URZ, 0x1, UP0 ;  /* 0x00000001ff077887 */ /* 0x000fe40008000000 */
[----:B------:R-:W-:-:S04]  /*2540*/  USEL UR6, UR6, URZ, UP0 ;  /* 0x000000ff06067287 */ /* 0x000fc80008000000 */
[----:B------:R-:W-:Y:S01]  /*2550*/  ULEA UR5, UR6, UR4, 0x3 ;  /* 0x0000000406057291 */ /* 0x000fe2000f8e18ff */
[----:B------:R-:W-:-:S04]  /*2560*/  LOP3.LUT R2, R15, UR7, RZ, 0x3c, !PT ;  /* 0x000000070f027c12 */ /* 0x000fc8000f8e3cff */
[----:B-1----:R-:W-:-:S04]  /*2570*/  SHF.L.U32 R3, R2, 0x1f, RZ ;  /* 0x0000001f02037819 */ /* 0x002fc800000006ff */
[----:B------:R-:W1:Y:S02]  /*2580*/  SYNCS.PHASECHK.TRANS64.TRYWAIT P0, [UR5], R3 ;  /* 0x00000003ff0075a7 */ /* 0x000e640008001105 */
[----:B-1----:R-:W-:Y:S05]  /*2590*/  @!P0 BRA `(.L_x_38) ;  /* 0x0000006000b08947 */ /* 0x002fea0003800000 */
.L_x_152:
        /* <DEDUP_REMOVED lines=9> */
.L_x_154:
        /* <DEDUP_REMOVED lines=9> */
.L_x_156:
        /* <DEDUP_REMOVED lines=9> */
.L_x_158:
        /* <DEDUP_REMOVED lines=9> */
.L_x_160:
        /* <DEDUP_REMOVED lines=9> */
.L_x_162:
        /* <DEDUP_REMOVED lines=9> */
.L_x_164:
        /* <DEDUP_REMOVED lines=9> */
.L_x_166:
        /* <DEDUP_REMOVED lines=9> */
.L_x_168:
        /* <DEDUP_REMOVED lines=9> */
.L_x_170:
        /* <DEDUP_REMOVED lines=9> */
.L_x_172:
        /* <DEDUP_REMOVED lines=9> */
.L_x_174:
        /* <DEDUP_REMOVED lines=9> */
.L_x_176:
        /* <DEDUP_REMOVED lines=9> */
.L_x_178:
        /* <DEDUP_REMOVED lines=9> */
.L_x_180:
[----:B------:R-:W-:-:S04]  /*2d80*/  UIADD3 UR6, UPT, UPT, UR6, 0x1, URZ ;  /* 0x0000000106067890 */ /* 0x000fc8000fffe0ff */
[----:B------:R-:W-:-:S04]  /*2d90*/  UISETP.NE.AND UP0, UPT, UR6, 0x11, UPT ;  /* 0x000000110600788c */ /* 0x000fc8000bf05270 */
[----:B------:R-:W-:Y:S02]  /*2da0*/  USEL UR5, URZ, 0x1, UP0 ;  /* 0x00000001ff057887 */ /* 0x000fe40008000000 */
[----:B------:R-:W-:-:S04]  /*2db0*/  USEL UR6, UR6, URZ, UP0 ;  /* 0x000000ff06067287 */ /* 0x000fc80008000000 */
[----:B------:R-:W-:Y:S01]  /*2dc0*/  ULEA UR6, UR6, UR4, 0x3 ;  /* 0x0000000406067291 */ /* 0x000fe2000f8e18ff */
[----:B-1----:R-:W-:-:S04]  /*2dd0*/  LOP3.LUT R3, R2, UR5, RZ, 0x3c, !PT ;  /* 0x0000000502037c12 */ /* 0x002fc8000f8e3cff */
[----:B------:R-:W-:Y:S01]  /*2de0*/  SHF.L.U32 R3, R3, 0x1f, RZ ;  /* 0x0000001f03037819 */ /* 0x000fe200000006ff */
[----:B----4-:R-:W-:-:S07]  /*2df0*/  IMAD.U32 R0, RZ, RZ, UR6 ;  /* 0x00000006ff007e24 */ /* 0x010fce000f8e00ff */
.L_x_53:
[----:B-1----:R1:W2:Y:S02]  /*2e00*/  SYNCS.PHASECHK.TRANS64.TRYWAIT P0, [R0+URZ], R3 ;  /* 0x00000003000075a7 */ /* 0x0022a400080011ff */
[----:B--2---:R-:W-:Y:S05]  /*2e10*/  @!P0 NANOSLEEP.SYNCS 0x989680 ;  /* 0x009896800000895d */ /* 0x004fea0003900000 */
[----:B------:R-:W2:Y:S02]  /*2e20*/  @!P0 SYNCS.PHASECHK.TRANS64 P0, [R0+URZ], R3 ;  /* 0x00000003000085a7 */ /* 0x000ea400080010ff */
[----:B--2---:R-:W-:Y:S05]  /*2e30*/  @P0 EXIT ;  /* 0x000000000000094d */ /* 0x004fea0003800000 */
[----:B------:R-:W-:Y:S05]  /*2e40*/  BRA `(.L_x_53) ;  /* 0xfffffffc00ec7947 */ /* 0x000fea000383ffff */
.L_x_18:
[----:B------:R-:W-:-:S04]  /*2e50*/  UISETP.NE.AND UP1, UPT, UR37, URZ, UPT ;  /* 0x000000ff2500728c */ /* 0x000fc8000bf25270 */
[----:B------:R-:W-:-:S09]  /*2e60*/  UISETP.NE.OR UP1, UPT, UR8, 0x1, UP1 ;  /* 0x000000010800788c */ /* 0x000fd20008f25670 */
[----:B------:R-:W-:Y:S05]  /*2e70*/  BRA.U UP1, `(.L_x_54) ;  /* 0x0000000501487547 */ /* 0x000fea000b800000 */
[----:B------:R-:W-:Y:S01]  /*2e80*/  ISETP.NE.AND P2, PT, R2, RZ, PT ;  /* 0x000000ff0200720c */ /* 0x000fe20003f45270 */
[----:B------:R-:W-:Y:S01]  /*2e90*/  IMAD.MOV.U32 R12, RZ, RZ, 0x1 ;  /* 0x00000001ff0c7424 */ /* 0x000fe200078e00ff */
[----:B------:R-:W-:Y:S02]  /*2ea0*/  CS2R R10, SRZ ;  /* 0x00000000000a7805 */ /* 0x000fe4000001ff00 */
[----:B------:R-:W-:Y:S01]  /*2eb0*/  CS2R R8, SRZ ;  /* 0x0000000000087805 */ /* 0x000fe2000001ff00 */
[----:B------:R-:W-:Y:S01]  /*2ec0*/  UMOV UR4, 0x400 ;  /* 0x0000040000047882 */ /* 0x000fe20000000000 */
[----:B------:R-:W-:Y:S01]  /*2ed0*/  UMOV UR6, URZ ;  /* 0x000000ff00067c82 */ /* 0x000fe20008000000 */
[----:B------:R-:W-:-:S12]  /*2ee0*/  ULEA UR37, UR37, UR4, 0x18 ;  /* 0x0000000425257291 */ /* 0x000fd8000f8ec0ff */
.L_x_58:
[----:B------:R-:W-:Y:S02]  /*2ef0*/  LEA R0, R8, UR37, 0x3 ;  /* 0x0000002508007c11 */ /* 0x000fe4000f8e18ff */
[----:B------:R-:W-:-:S03]  /*2f00*/  SHF.L.U32 R5, R9, 0x1f, RZ ;  /* 0x0000001f09057819 */ /* 0x000fc600000006ff */
[----:B------:R-:W-:Y:S01]  /*2f10*/  VIADD R4, R0, 0x1d0 ;  /* 0x000001d000047836 */ /* 0x000fe20000000000 */
[----:B------:R-:W1:Y:S02]  /*2f20*/  SYNCS.PHASECHK.TRANS64.TRYWAIT P0, [R0+URZ+0x1c0], R5 ;  /* 0x0001c005000075a7 */ /* 0x000e6400080011ff */
[----:B-1----:R-:W-:Y:S05]  /*2f30*/  @!P0 BRA `(.L_x_55) ;  /* 0x0000005c00b08947 */ /* 0x002fea0003800000 */
.L_x_181:
[----:B------:R-:W-:Y:S01]  /*2f40*/  ULEA UR5, UR6, UR37, 0x3 ;  /* 0x0000002506057291 */ /* 0x000fe2000f8e18ff */
[----:B------:R-:W-:Y:S02]  /*2f50*/  PRMT R4, RZ, 0x654, R4 ;  /* 0x00000654ff047816 */ /* 0x000fe40000000004 */
[----:B-1----:R-:W-:Y:S01]  /*2f60*/  SHF.L.U32 R5, R12, 0x1f, RZ ;  /* 0x0000001f0c057819 */ /* 0x002fe200000006ff */
[----:B------:R-:W-:Y:S01]  /*2f70*/  UIADD3 UR4, UPT, UPT, UR5, 0x160, URZ ;  /* 0x0000016005047890 */ /* 0x000fe2000fffe0ff */
[----:B------:R1:W-:Y:S05]  /*2f80*/  SYNCS.ARRIVE.TRANS64.RED.A1T0 RZ, [R4+URZ], RZ ;  /* 0x000000ff04ff79a7 */ /* 0x0003ea00081004ff */
[----:B------:R-:W-:Y:S01]  /*2f90*/  IMAD.U32 R7, RZ, RZ, UR4 ;  /* 0x00000004ff077e24 */ /* 0x000fe2000f8e00ff */
[----:B------:R-:W2:Y:S04]  /*2fa0*/  SYNCS.PHASECHK.TRANS64.TRYWAIT P0, [UR5+0x170], R5 ;  /* 0x00017005ff0075a7 */ /* 0x000ea80008001105 */
[----:B------:R-:W-:Y:S01]  /*2fb0*/  PRMT R6, R2, 0x654, R7 ;  /* 0x0000065402067816 */ /* 0x000fe20000000007 */
[----:B-1----:R-:W-:Y:S01]  /*2fc0*/  @!P2 IMAD.MOV.U32 R4, RZ, RZ, 0x10 ;  /* 0x00000010ff04a424 */ /* 0x002fe200078e00ff */
[----:B--2---:R-:W-:Y:S06]  /*2fd0*/  @!P0 BRA `(.L_x_56) ;  /* 0x0000005c009c8947 */ /* 0x004fec0003800000 */
.L_x_183:
[----:B------:R-:W-:Y:S01]  /*2fe0*/  ULEA UR4, UR6, UR37, 0x4 ;  /* 0x0000002506047291 */ /* 0x000fe2000f8e20ff */
[----:B------:R-:W-:Y:S01]  /*2ff0*/  SEL R3, R6, R3, !P2 ;  /* 0x0000000306037207 */ /* 0x000fe20005000000 */
[----:B------:R-:W-:Y:S01]  /*3000*/  UIADD3 UR5, UPT, UPT, UR5, 0x160, URZ ;  /* 0x0000016005057890 */ /* 0x000fe2000fffe0ff */
[----:B-1----:R-:W-:Y:S01]  /*3010*/  LEA R0, R11, UR37, 0x3 ;  /* 0x000000250b007c11 */ /* 0x002fe2000f8e18ff */
[----:B------:R-:W-:Y:S01]  /*3020*/  UIADD3 UR4, UPT, UPT, UR4, 0x1f0, URZ ;  /* 0x000001f004047890 */ /* 0x000fe2000fffe0ff */
[----:B------:R-:W-:Y:S01]  /*3030*/  SHF.L.U32 R5, R10, 0x1f, RZ ;  /* 0x0000001f0a057819 */ /* 0x000fe200000006ff */
[----:B------:R1:W-:Y:S01]  /*3040*/  @!P2 SYNCS.ARRIVE.TRANS64.RED RZ, [R3+URZ], R4 ;  /* 0x0000000403ffa9a7 */ /* 0x0003e200080004ff */
[----:B------:R-:W-:Y:S01]  /*3050*/  UIADD3 UR6, UPT, UPT, UR6, 0x1, URZ ;  /* 0x0000000106067890 */ /* 0x000fe2000fffe0ff */
[----:B------:R-:W-:-:S03]  /*3060*/  VIADD R8, R8, 0x1 ;  /* 0x0000000108087836 */ /* 0x000fc60000000000 */
[----:B------:R-:W-:Y:S02]  /*3070*/  UISETP.NE.AND UP0, UPT, UR6, 0x2, UPT ;  /* 0x000000020600788c */ /* 0x000fe4000bf05270 */
[----:B------:R-:W-:Y:S06]  /*3080*/  UGETNEXTWORKID.BROADCAST [UR4], [UR5] ;  /* 0x00000000040073ca */ /* 0x000fec0008000100 */
[----:B------:R-:W-:Y:S01]  /*3090*/  USEL UR4, URZ, 0x1, UP0 ;  /* 0x00000001ff047887 */ /* 0x000fe20008000000 */
[----:B------:R-:W-:Y:S01]  /*30a0*/  ISETP.NE.AND P0, PT, R8, 0x2, PT ;  /* 0x000000020800780c */ /* 0x000fe20003f05270 */
[----:B------:R-:W-:Y:S01]  /*30b0*/  USEL UR6, UR6, URZ, UP0 ;  /* 0x000000ff06067287 */ /* 0x000fe20008000000 */
[----:B------:R-:W2:Y:S03]  /*30c0*/  SYNCS.PHASECHK.TRANS64.TRYWAIT P1, [R0+URZ+0x160], R5 ;  /* 0x00016005000075a7 */ /* 0x000ea600080211ff */
[----:B------:R-:W-:Y:S01]  /*30d0*/  LOP3.LUT R12, R12, UR4, RZ, 0x3c, !PT ;  /* 0x000000040c0c7c12 */ /* 0x000fe2000f8e3cff */
[----:B-12---:R-:W-:Y:S07]  /*30e0*/  @!P1 BRA `(.L_x_57) ;  /* 0x0000005c00709947 */ /* 0x006fee0003800000 */
.L_x_184:
[C---:B------:R-:W-:Y:S01]  /*30f0*/  LEA R4, R11.reuse, UR37, 0x4 ;  /* 0x000000250b047c11 */ /* 0x040fe2000f8e20ff */
[----:B-1----:R-:W-:Y:S01]  /*3100*/  VIADD R0, R0, 0x170 ;  /* 0x0000017000007836 */ /* 0x002fe20000000000 */
[----:B------:R-:W-:Y:S01]  /*3110*/  SEL R8, R8, RZ, P0 ;  /* 0x000000ff08087207 */ /* 0x000fe20000000000 */
[----:B------:R-:W-:-:S03]  /*3120*/  VIADD R11, R11, 0x1 ;  /* 0x000000010b0b7836 */ /* 0x000fc60000000000 */
[----:B------:R-:W1:Y:S01]  /*3130*/  LDS.128 R4, [R4+0x1f0] ;  /* 0x0001f00004047984 */ /* 0x000e620000000c00 */
[----:B------:R-:W-:Y:S02]  /*3140*/  PRMT R0, RZ, 0x654, R0 ;  /* 0x00000654ff007816 */ /* 0x000fe40000000000 */
[C---:B------:R-:W-:Y:S01]  /*3150*/  ISETP.NE.AND P1, PT, R11.reuse, 0x2, PT ;  /* 0x000000020b00780c */ /* 0x040fe20003f25270 */
[----:B------:R-:W-:Y:S01]  /*3160*/  @!PT LDS RZ, [RZ] ;  /* 0x00000000fffff984 */ /* 0x000fe20000000800 */
[----:B------:R-:W-:Y:S01]  /*3170*/  @!PT LDS RZ, [RZ] ;  /* 0x00000000fffff984 */ /* 0x000fe20000000800 */
[----:B------:R-:W-:Y:S01]  /*3180*/  @!PT LDS RZ, [RZ] ;  /* 0x00000000fffff984 */ /* 0x000fe20000000800 */
[----:B------:R-:W-:Y:S01]  /*3190*/  @!PT LDS RZ, [RZ] ;  /* 0x00000000fffff984 */ /* 0x000fe20000000800 */
[----:B------:R2:W-:Y:S06]  /*31a0*/  MEMBAR.ALL.CTA ;  /* 0x0000000000007992 */ /* 0x0005ec0000008000 */
[----:B--2---:R-:W2:Y:S01]  /*31b0*/  FENCE.VIEW.ASYNC.S ;  /* 0x00000000000073c6 */ /* 0x004ea20000000000 */
[----:B------:R-:W-:Y:S01]  /*31c0*/  SEL R11, R11, RZ, P1 ;  /* 0x000000ff0b0b7207 */ /* 0x000fe20000800000 */
[----:B--2---:R2:W-:Y:S01]  /*31d0*/  SYNCS.ARRIVE.TRANS64.RED.A1T0 RZ, [R0+URZ], RZ ;  /* 0x000000ff00ff79a7 */ /* 0x0045e200081004ff */
[----:B-1----:R-:W-:-:S02]  /*31e0*/  LOP3.LUT P3, RZ, R6, 0x1, RZ, 0xc0, !PT ;  /* 0x0000000106ff7812 */ /* 0x002fc4000786c0ff */
[----:B------:R-:W-:-:S04]  /*31f0*/  SEL R5, RZ, 0x1, P1 ;  /* 0x00000001ff057807 */ /* 0x000fc80000800000 */
[----:B------:R-:W-:Y:S02]  /*3200*/  LOP3.LUT R10, R10, R5, RZ, 0x3c, !PT ;  /* 0x000000050a0a7212 */ /* 0x000fe400078e3cff */
[----:B--2---:R-:W-:-:S04]  /*3210*/  SEL R0, RZ, 0x1, P0 ;  /* 0x00000001ff007807 */ /* 0x004fc80000000000 */
[----:B------:R-:W-:Y:S01]  /*3220*/  LOP3.LUT R9, R9, R0, RZ, 0x3c, !PT ;  /* 0x0000000009097212 */ /* 0x000fe200078e3cff */
[----:B------:R-:W-:Y:S06]  /*3230*/  @P3 BRA `(.L_x_58) ;  /* 0xfffffffc002c3947 */ /* 0x000fec000383ffff */
[----:B------:R-:W-:Y:S01]  /*3240*/  ULEA UR5, UR6, UR37, 0x3 ;  /* 0x0000002506057291 */ /* 0x000fe2000f8e18ff */
[----:B------:R-:W-:-:S08]  /*3250*/  SHF.L.U32 R3, R12, 0x1f, RZ ;  /* 0x0000001f0c037819 */ /* 0x000fd000000006ff */
[----:B------:R-:W1:Y:S02]  /*3260*/  SYNCS.PHASECHK.TRANS64 P0, [UR5+0x170], R3 ;  /* 0x00017003ff0075a7 */ /* 0x000e640008001005 */
[----:B-1----:R-:W-:Y:S05]  /*3270*/  @P0 BRA `(.L_x_59) ;  /* 0x0000000000080947 */ /* 0x002fea0003800000 */
[----:B------:R-:W1:Y:S02]  /*3280*/  SYNCS.PHASECHK.TRANS64.TRYWAIT P0, [UR5+0x170], R3 ;  /* 0x00017003ff0075a7 */ /* 0x000e640008001105 */
[----:B-1----:R-:W-:Y:S05]  /*3290*/  @!P0 BRA `(.L_x_60) ;  /* 0x0000005c00188947 */ /* 0x002fea0003800000 */
.L_x_59:
[----:B------:R-:W-:-:S04]  /*32a0*/  UIADD3 UR4, UPT, UPT, UR6, 0x1, URZ ;  /* 0x0000000106047890 */ /* 0x000fc8000fffe0ff */
[----:B------:R-:W-:-:S04]  /*32b0*/  UISETP.NE.AND UP0, UPT, UR4, 0x2, UPT ;  /* 0x000000020400788c */ /* 0x000fc8000bf05270 */
[----:B------:R-:W-:Y:S02]  /*32c0*/  USEL UR7, URZ, 0x1, UP0 ;  /* 0x00000001ff077887 */ /* 0x000fe40008000000 */
[----:B------:R-:W-:-:S04]  /*32d0*/  USEL UR4, UR4, URZ, UP0 ;  /* 0x000000ff04047287 */ /* 0x000fc80008000000 */
[----:B------:R-:W-:Y:S01]  /*32e0*/  ULEA UR4, UR4, UR37, 0x3 ;  /* 0x0000002504047291 */ /* 0x000fe2000f8e18ff */
[----:B-1----:R-:W-:-:S04]  /*32f0*/  LOP3.LUT R3, R12, UR7, RZ, 0x3c, !PT ;  /* 0x000000070c037c12 */ /* 0x002fc8000f8e3cff */
[----:B------:R-:W-:-:S04]  /*3300*/  SHF.L.U32 R0, R3, 0x1f, RZ ;  /* 0x0000001f03007819 */ /* 0x000fc800000006ff */
[----:B------:R-:W1:Y:S02]  /*3310*/  SYNCS.PHASECHK.TRANS64 P0, [UR4+0x170], R0 ;  /* 0x00017000ff0075a7 */ /* 0x000e640008001004 */
[----:B-1----:R-:W-:Y:S05]  /*3320*/  @P0 EXIT ;  /* 0x000000000000094d */ /* 0x002fea0003800000 */
[----:B------:R-:W-:Y:S02]  /*3330*/  SHF.L.U32 R3, R3, 0x1f, RZ ;  /* 0x0000001f03037819 */ /* 0x000fe400000006ff */
[----:B------:R-:W-:-:S07]  /*3340*/  MOV R0, UR4 ;  /* 0x0000000400007c02 */ /* 0x000fce0008000f00 */
.L_x_61:
[----:B-1----:R1:W2:Y:S02]  /*3350*/  SYNCS.PHASECHK.TRANS64.TRYWAIT P0, [R0+URZ+0x170], R3 ;  /* 0x00017003000075a7 */ /* 0x0022a400080011ff */
[----:B--2---:R-:W-:Y:S05]  /*3360*/  @!P0 NANOSLEEP.SYNCS 0x989680 ;  /* 0x009896800000895d */ /* 0x004fea0003900000 */
[----:B------:R-:W2:Y:S02]  /*3370*/  @!P0 SYNCS.PHASECHK.TRANS64 P0, [R0+URZ+0x170], R3 ;  /* 0x00017003000085a7 */ /* 0x000ea400080010ff */
[----:B--2---:R-:W-:Y:S05]  /*3380*/  @P0 EXIT ;  /* 0x000000000000094d */ /* 0x004fea0003800000 */
[----:B------:R-:W-:Y:S05]  /*3390*/  BRA `(.L_x_61) ;  /* 0xfffffffc00ec7947 */ /* 0x000fea000383ffff */
.L_x_54:
[----:B------:R-:W-:-:S09]  /*33a0*/  UISETP.NE.AND UP1, UPT, UR8, URZ, UPT ;  /* 0x000000ff0800728c */ /* 0x000fd2000bf25270 */
[----:B------:R-:W-:Y:S05]  /*33b0*/  BRA.U UP1, `(.L_x_62) ;  /* 0x0000000d01947547 */ /* 0x000fea000b800000 */
[----:B------:R-:W-:Y:S01]  /*33c0*/  UMOV UR4, 0x40 ;  /* 0x0000004000047882 */ /* 0x000fe20000000000 */
[----:B------:R-:W-:Y:S01]  /*33d0*/  NOP ;  /* 0x0000000000007918 */ /* 0x000fe20000000000 */
[----:B------:R-:W-:Y:S01]  /*33e0*/  ULEA UR4, UR37, UR4, 0x18 ;  /* 0x0000000425047291 */ /* 0x000fe2000f8ec0ff */
[----:B------:R-:W-:Y:S02]  /*33f0*/  UMOV UR5, 0x400 ;  /* 0x0000040000057882 */ /* 0x000fe40000000000 */
[----:B------:R-:W-:-:S06]  /*3400*/  ULEA UR37, UR37, UR5, 0x18 ;  /* 0x0000000525257291 */ /* 0x000fcc000f8ec0ff */
[----:B------:R-:W1:Y:S02]  /*3410*/  LDS.U8 R0, [UR4+0x1c] ;  /* 0x00001c04ff007984 */ /* 0x000e640008000000 */
[----:B-1----:R-:W-:-:S13]  /*3420*/  ISETP.NE.AND P0, PT, R0, RZ, PT ;  /* 0x000000ff0000720c */ /* 0x002fda0003f05270 */
[----:B------:R-:W-:Y:S05]  /*3430*/  @P0 BRA `(.L_x_63) ;  /* 0x0000000000580947 */ /* 0x000fea0003800000 */
[----:B------:R-:W-:-:S13]  /*3440*/  ELECT P0, URZ, PT ;  /* 0x0000000000ff782f */ /* 0x000fda0003800000 */
[----:B------:R-:W-:Y:S05]  /*3450*/  @!P0 BRA `(.L_x_64) ;  /* 0x0000000000608947 */ /* 0x000fea0003800000 */
[----:B------:R-:W-:Y:S01]  /*3460*/  UMOV UR5, 0x10 ;  /* 0x0000001000057882 */ /* 0x000fe20000000000 */
[----:B------:R-:W-:Y:S01]  /*3470*/  HFMA2 R0, -RZ, RZ, 0, 5.9604644775390625e-08 ;  /* 0x00000001ff007431 */ /* 0x000fe200000001ff */
[----:B------:R-:W-:-:S03]  /*3480*/  MOV R2, 0xffff ;  /* 0x0000ffff00027802 */ /* 0x000fc60000000f00 */
[----:B------:R-:W-:Y:S04]  /*3490*/  DEPBAR.LE SB1, 0x36 ;  /* 0x00009d800000791a */ /* 0x000fe80000000000 */
[----:B------:R-:W1:Y:S02]  /*34a0*/  UTCATOMSWS.FIND_AND_SET.ALIGN UP0, UR5, UR5 ;  /* 0x00000005000575e3 */ /* 0x000e640008000800 */
[----:B-1----:R-:W-:Y:S01]  /*34b0*/  MOV R3, UR5 ;  /* 0x0000000500037c02 */ /* 0x002fe20008000f00 */
[----:B------:R-:W-:Y:S06]  /*34c0*/  BRA.U UP0, `(.L_x_65) ;  /* 0x0000000100187547 */ /* 0x000fec000b800000 */
.L_x_66:
[----:B------:R-:W-:Y:S05]  /*34d0*/  NANOSLEEP 0x64 ;  /* 0x000000640000795d */ /* 0x000fea0003800000 */
[----:B------:R-:W-:-:S05]  /*34e0*/  UMOV UR5, 0x10 ;  /* 0x0000001000057882 */ /* 0x000fca0000000000 */
[----:B------:R-:W-:Y:S04]  /*34f0*/  DEPBAR.LE SB1, 0x36 ;  /* 0x00009d800000791a */ /* 0x000fe80000000000 */
[----:B------:R-:W1:Y:S02]  /*3500*/  UTCATOMSWS.FIND_AND_SET.ALIGN UP0, UR5, UR5 ;  /* 0x00000005000575e3 */ /* 0x000e640008000800 */
[----:B-1----:R-:W-:Y:S01]  /*3510*/  MOV R3, UR5 ;  /* 0x0000000500037c02 */ /* 0x002fe20008000f00 */
[----:B------:R-:W-:Y:S05]  /*3520*/  BRA.U !UP0, `(.L_x_66) ;  /* 0xfffffffd08e87547 */ /* 0x000fea000b83ffff */
.L_x_65:
[-C--:B------:R-:W-:Y:S02]  /*3530*/  SHF.L.U32 R2, R2, R3.reuse, RZ ;  /* 0x0000000302027219 */ /* 0x080fe400000006ff */
[----:B------:R-:W-:Y:S01]  /*3540*/  SHF.L.U32 R0, R0, R3, RZ ;  /* 0x0000000300007219 */ /* 0x000fe200000006ff */
[----:B------:R-:W-:Y:S02]  /*3550*/  IMAD.SHL.U32 R3, R3, 0x20, RZ ;  /* 0x0000002003037824 */ /* 0x000fe400078e00ff */
[----:B------:R1:W-:Y:S04]  /*3560*/  ATOMS.OR RZ, [UR4+0x14], R2 ;  /* 0x00001402ffff798c */ /* 0x0003e8000b000004 */
[----:B------:R1:W-:Y:S04]  /*3570*/  ATOMS.OR RZ, [UR4+0x18], R0 ;  /* 0x00001800ffff798c */ /* 0x0003e8000b000004 */
[----:B------:R1:W-:Y:S01]  /*3580*/  STS [UR37+0x210], R3 ;  /* 0x00021003ff007988 */ /* 0x0003e20008000825 */
[----:B------:R-:W-:Y:S05]  /*3590*/  BRA `(.L_x_64) ;  /* 0x0000000000107947 */ /* 0x000fea0003800000 */
.L_x_63:
[----:B------:R-:W-:Y:S02]  /*35a0*/  MOV R0, 0xffffffff ;  /* 0xffffffff00007802 */ /* 0x000fe40000000f00 */
[----:B------:R-:W-:-:S03]  /*35b0*/  MOV R2, 0x35e0 ;  /* 0x000035e000027802 */ /* 0x000fc60000000f00 */
[----:B------:R1:W-:Y:S04]  /*35c0*/  STS [UR37+0x210], R0 ;  /* 0x00021000ff007988 */ /* 0x0003e80008000825 */
[----:B-1-3-5:R-:W-:Y:S05]  /*35d0*/  CALL.REL.NOINC `($__internal_1_$__cuda_sm10x_tcgen05_guardrail_trap_phase_invalid_during_alloc) ;  /* 0x0000006000607944 */ /* 0x02afea0003c00000 */
.L_x_64:
[----:B------:R-:W-:Y:S05]  /*35e0*/  WARPSYNC.ALL ;  /* 0x0000000000007948 */ /* 0x000fea0003800000 */
[----:B------:R-:W2:Y:S01]  /*35f0*/  S2UR UR6, SR_CgaCtaId ;  /* 0x00000000000679c3 */ /* 0x000ea20000008800 */
[----:B------:R-:W-:Y:S01]  /*3600*/  UMOV UR4, 0x400 ;  /* 0x0000040000047882 */ /* 0x000fe20000000000 */
[----:B------:R-:W-:-:S06]  /*3610*/  NOP ;  /* 0x0000000000007918 */ /* 0x000fcc0000000000 */
[----:B------:R-:W-:Y:S06]  /*3620*/  BAR.ARV 0x6, 0xa0 ;  /* 0x0182800000007b1d */ /* 0x000fec0000002000 */
[----:B------:R-:W4:Y:S01]  /*3630*/  LDCU UR7, c[0x0][0x38c] ;  /* 0x00007180ff0777ac */ /* 0x000f220008000800 */
[----:B------:R-:W-:Y:S01]  /*3640*/  IMAD.MOV.U32 R11, RZ, RZ, 0x1 ;  /* 0x00000001ff0b7424 */ /* 0x000fe200078e00ff */
[----:B------:R-:W-:Y:S01]  /*3650*/  CS2R R8, SRZ ;  /* 0x0000000000087805 */ /* 0x000fe2000001ff00 */
[----:B------:R-:W-:Y:S01]  /*3660*/  IMAD.MOV.U32 R10, RZ, RZ, RZ ;  /* 0x000000ffff0a7224 */ /* 0x000fe200078e00ff */
[----:B------:R-:W-:Y:S01]  /*3670*/  UMOV UR18, URZ ;  /* 0x000000ff00127c82 */ /* 0x000fe20008000000 */
[----:B------:R-:W-:Y:S01]  /*3680*/  UMOV UR17, URZ ;  /* 0x000000ff00117c82 */ /* 0x000fe20008000000 */
[----:B------:R-:W-:Y:S01]  /*3690*/  UMOV UR22, 0x0 ;  /* 0x0000000000167882 */ /* 0x000fe20000000000 */
[----:B------:R-:W-:Y:S01]  /*36a0*/  UMOV UR23, 0x4200490 ;  /* 0x0420049000177882 */ /* 0x000fe20000000000 */
[----:B------:R-:W-:Y:S01]  /*36b0*/  UMOV UR20, 0x0 ;  /* 0x0000000000147882 */ /* 0x000fe20000000000 */
[----:B------:R-:W-:Y:S01]  /*36c0*/  UMOV UR21, 0x4200490 ;  /* 0x0420049000157882 */ /* 0x000fe20000000000 */
[----:B--2---:R-:W-:Y:S01]  /*36d0*/  ULEA UR6, UR6, UR4, 0x18 ;  /* 0x0000000406067291 */ /* 0x004fe2000f8ec0ff */
[----:B------:R-:W2:Y:S03]  /*36e0*/  LDCU UR4, c[0x0][0x38c] ;  /* 0x00007180ff0477ac */ /* 0x000ea60008000800 */
[----:B------:R-:W-:-:S02]  /*36f0*/  UIADD3 UR11, UPT, UPT, UR6, 0x4600, URZ ;  /* 0x00004600060b7890 */ /* 0x000fc4000fffe0ff */
[----:B----4-:R-:W-:-:S03]  /*3700*/  UIADD3 UR7, UPT, UPT, UR7, 0x1f, URZ ;  /* 0x0000001f07077890 */ /* 0x010fc6000fffe0ff */
[----:B-1----:R-:W1:Y:S01]  /*3710*/  LDS R0, [UR6+0x210] ;  /* 0x00021006ff007984 */ /* 0x002e620008000800 */
[----:B------:R-:W-:Y:S02]  /*3720*/  UIADD3 UR12, UPT, UPT, UR6, 0x15600, URZ ;  /* 0x00015600060c7890 */ /* 0x000fe4000fffe0ff */
[----:B------:R-:W-:Y:S02]  /*3730*/  USHF.R.S32.HI UR5, URZ, 0x1f, UR7 ;  /* 0x0000001fff057899 */ /* 0x000fe40008011407 */
[----:B------:R-:W-:Y:S02]  /*3740*/  USHF.R.U32.HI UR11, URZ, 0x4, UR11 ;  /* 0x00000004ff0b7899 */ /* 0x000fe4000801160b */
[----:B------:R-:W-:Y:S02]  /*3750*/  ULEA.HI UR5, UR5, UR7, URZ, 0x5 ;  /* 0x0000000705057291 */ /* 0x000fe4000f8f28ff */
[----:B------:R-:W-:Y:S02]  /*3760*/  USHF.R.U32.HI UR12, URZ, 0x4, UR12 ;  /* 0x00000004ff0c7899 */ /* 0x000fe4000801160c */
[----:B------:R-:W-:-:S02]  /*3770*/  USHF.R.S32.HI UR5, URZ, 0x5, UR5 ;  /* 0x00000005ff057899 */ /* 0x000fc40008011405 */
[----:B------:R-:W-:Y:S02]  /*3780*/  ULOP3.LUT UR11, UR11, 0x3fff, URZ, 0xc0, !UPT ;  /* 0x00003fff0b0b7892 */ /* 0x000fe4000f8ec0ff */
[----:B------:R-:W-:Y:S02]  /*3790*/  UISETP.LT.AND UP0, UPT, UR5, 0x1, UPT ;  /* 0x000000010500788c */ /* 0x000fe4000bf01270 */
[----:B------:R-:W-:Y:S02]  /*37a0*/  ULOP3.LUT UR12, UR12, 0x3fff, URZ, 0xc0, !UPT ;  /* 0x00003fff0c0c7892 */ /* 0x000fe4000f8ec0ff */
[----:B------:R-:W-:Y:S02]  /*37b0*/  USEL UR10, UR5, 0x1, !UP0 ;  /* 0x00000001050a7887 */ /* 0x000fe4000c000000 */
[----:B------:R-:W-:Y:S02]  /*37c0*/  ULOP3.LUT UR11, UR11, 0x10000, URZ, 0xfc, !UPT ;  /* 0x000100000b0b7892 */ /* 0x000fe4000f8efcff */
[----:B------:R-:W-:-:S02]  /*37d0*/  ULOP3.LUT UR12, UR12, 0x10000, URZ, 0xfc, !UPT ;  /* 0x000100000c0c7892 */ /* 0x000fc4000f8efcff */
[----:B------:R-:W-:Y:S02]  /*37e0*/  UIADD3 UR10, UPT, UPT, -UR10, URZ, URZ ;  /* 0x000000ff0a0a7290 */ /* 0x000fe4000fffe1ff */
[----:B--2---:R-:W-:Y:S01]  /*37f0*/  UISETP.GE.AND UP3, UPT, UR4, 0x1, UPT ;  /* 0x000000010400788c */ /* 0x004fe2000bf66270 */
[----:B-1----:R-:W-:-:S15]  /*3800*/  R2UR UR19, R0 ;  /* 0x00000000001372ca */ /* 0x002fde00000e0000 */
.L_x_73:
[----:B------:R-:W-:Y:S02]  /*3810*/  LEA R0, R10, UR6, 0x3 ;  /* 0x000000060a007c11 */ /* 0x000fe4000f8e18ff */
[----:B------:R-:W-:Y:S02]  /*3820*/  SHF.L.U32 R5, R9, 0x1f, RZ ;  /* 0x0000001f09057819 */ /* 0x000fe400000006ff */
[----:B------:R-:W-:Y:S01]  /*3830*/  PLOP3.LUT P0, PT, PT, PT, UP3, 0x80, 0x8 ;  /* 0x000000000008781c */ /* 0x000fe20003f0f038 */
[----:B------:R-:W-:Y:S01]  /*3840*/  VIADD R3, R0, 0x170 ;  /* 0x0000017000037836 */ /* 0x000fe20000000000 */
[----:B-1----:R-:W1:Y:S02]  /*3850*/  SYNCS.PHASECHK.TRANS64.TRYWAIT P1, [R0+URZ+0x160], R5 ;  /* 0x00016005000075a7 */ /* 0x002e6400080211ff */
[----:B-1--4-:R-:W-:Y:S09]  /*3860*/  @!P1 BRA `(.L_x_67) ;  /* 0x0000005400bc9947 */ /* 0x012ff20003800000 */
.L_x_186:
[----:B------:R-:W-:Y:S01]  /*3870*/  LEA R4, R10, UR6, 0x4 ;  /* 0x000000060a047c11 */ /* 0x000fe2000f8e20ff */
[----:B------:R-:W-:Y:S01]  /*3880*/  @UP3 ULEA UR4, UR17, UR6, 0x3 ;  /* 0x0000000611043291 */ /* 0x000fe2000f8e18ff */
[----:B------:R-:W-:Y:S01]  /*3890*/  PLOP3.LUT P2, PT, PT, PT, PT, 0x80, 0x8 ;  /* 0x000000000008781c */ /* 0x000fe20003f4f070 */
[----:B------:R-:W-:Y:S01]  /*38a0*/  ULEA UR8, UR18, UR6, 0x3 ;  /* 0x0000000612087291 */ /* 0x000fe2000f8e18ff */
[----:B------:R-:W-:Y:S02]  /*38b0*/  PRMT R3, RZ, 0x654, R3 ;  /* 0x00000654ff037816 */ /* 0x000fe40000000003 */
[----:B-1----:R-:W1:Y:S01]  /*38c0*/  LDS.128 R4, [R4+0x1f0] ;  /* 0x0001f00004047984 */ /* 0x002e620000000c00 */
[----:B------:R-:W-:Y:S02]  /*38d0*/  @P0 SHF.L.U32 R2, R8, 0x1f, RZ ;  /* 0x0000001f08020819 */ /* 0x000fe400000006ff */
[----:B------:R-:W-:Y:S01]  /*38e0*/  SHF.L.U32 R0, R11, 0x1f, RZ ;  /* 0x0000001f0b007819 */ /* 0x000fe200000006ff */
[----:B------:R-:W-:Y:S01]  /*38f0*/  @!PT LDS RZ, [RZ] ;  /* 0x00000000fffff984 */ /* 0x000fe20000000800 */
[----:B------:R-:W-:Y:S01]  /*3900*/  @!PT LDS RZ, [RZ] ;  /* 0x00000000fffff984 */ /* 0x000fe20000000800 */
[----:B------:R-:W-:Y:S01]  /*3910*/  @!PT LDS RZ, [RZ] ;  /* 0x00000000fffff984 */ /* 0x000fe20000000800 */
[----:B------:R-:W-:Y:S01]  /*3920*/  @!PT LDS RZ, [RZ] ;  /* 0x00000000fffff984 */ /* 0x000fe20000000800 */
[----:B------:R2:W-:Y:S06]  /*3930*/  MEMBAR.ALL.CTA ;  /* 0x0000000000007992 */ /* 0x0005ec0000008000 */
[----:B--2---:R-:W2:Y:S02]  /*3940*/  FENCE.VIEW.ASYNC.S ;  /* 0x00000000000073c6 */ /* 0x004ea40000000000 */
[----:B--2---:R2:W-:Y:S01]  /*3950*/  SYNCS.ARRIVE.TRANS64.RED.A1T0 RZ, [R3+URZ], RZ ;  /* 0x000000ff03ff79a7 */ /* 0x0045e200081004ff */
[----:B------:R2:W4:Y:S01]  /*3960*/  @P0 SYNCS.PHASECHK.TRANS64.TRYWAIT P2, [UR4], R2 ;  /* 0x00000002ff0005a7 */ /* 0x0005220008041104 */
[----:B------:R-:W-:Y:S01]  /*3970*/  ULEA.HI UR4, UR18, UR18, URZ, 0x1 ;  /* 0x0000001212047291 */ /* 0x000fe2000f8f08ff */
[----:B-1----:R-:W-:-:S03]  /*3980*/  LOP3.LUT P1, RZ, R6, 0x1, RZ, 0xc0, !PT ;  /* 0x0000000106ff7812 */ /* 0x002fc6000782c0ff */
[----:B------:R-:W-:Y:S02]  /*3990*/  USHF.L.U32 UR9, UR4, 0x6, URZ ;  /* 0x0000000604097899 */ /* 0x000fe400080006ff */
[----:B------:R-:W-:Y:S02]  /*39a0*/  ULOP3.LUT UR4, UR4, 0xffe, URZ, 0xc0, !UPT ;  /* 0x00000ffe04047892 */ /* 0x000fe4000f8ec0ff */
[----:B------:R-:W-:Y:S02]  /*39b0*/  ULOP3.LUT UR9, UR9, 0xffffff80, URZ, 0xc0, !UPT ;  /* 0xffffff8009097892 */ /* 0x000fe4000f8ec0ff */
[----:B------:R-:W-:Y:S02]  /*39c0*/  UIADD3 UR4, UPT, UPT, -UR4, UR18, URZ ;  /* 0x0000001204047290 */ /* 0x000fe4000fffe1ff */
[----:B------:R-:W-:Y:S01]  /*39d0*/  UIADD3 UR9, UPT, UPT, UR19, UR9, URZ ;  /* 0x0000000913097290 */ /* 0x000fe2000fffe0ff */
[----:B------:R-:W1:Y:S03]  /*39e0*/  SYNCS.PHASECHK.TRANS64.TRYWAIT P0, [UR8+0x1a0], R0 ;  /* 0x0001a000ff0075a7 */ /* 0x000e660008001108 */
[----:B------:R-:W-:Y:S01]  /*39f0*/  ULEA UR9, UR4, UR9, 0x14 ;  /* 0x0000000904097291 */ /* 0x000fe2000f8ea0ff */
[----:B-12-4-:R-:W-:Y:S11]  /*3a00*/  @!P0 BRA `(.L_x_68) ;  /* 0x0000005400688947 */ /* 0x016ff60003800000 */
.L_x_188:
[----:B------:R-:W-:Y:S01]  /*3a10*/  IADD3 R10, PT, PT, R10, 0x1, RZ ;  /* 0x000000010a0a7810 */ /* 0x000fe20007ffe0ff */
[----:B------:R-:W-:Y:S06]  /*3a20*/  BRA.U !UP3, `(.L_x_69) ;  /* 0x000000010b987547 */ /* 0x000fec000b800000 */
[----:B------:R-:W-:Y:S01]  /*3a30*/  UPLOP3.LUT UP4, UPT, UPT, UPT, UPT, 0x40, 0x4 ;  /* 0x000000000004789c */ /* 0x000fe20003f8e870 */
[----:B------:R-:W-:Y:S01]  /*3a40*/  UMOV UR16, UR10 ;  /* 0x0000000a00107c82 */ /* 0x000fe20008000000 */
[----:B------:R-:W-:Y:S01]  /*3a50*/  UMOV UR15, UR5 ;  /* 0x00000005000f7c82 */ /* 0x000fe20008000000 */
[----:B------:R-:W-:-:S08]  /*3a60*/  UMOV UR14, UR17 ;  /* 0x00000011000e7c82 */ /* 0x000fd00008000000 */
.L_x_72:
[----:B------:R-:W-:Y:S02]  /*3a70*/  UIADD3 UR16, UPT, UPT, UR16, 0x1, URZ ;  /* 0x0000000110107890 */ /* 0x000fe4000fffe0ff */
[----:B--2---:R-:W-:Y:S02]  /*3a80*/  ULEA UR7, UR14, UR6, 0x3 ;  /* 0x000000060e077291 */ /* 0x004fe4000f8e18ff */
[----:B------:R-:W-:Y:S01]  /*3a90*/  UISETP.NE.AND UP0, UPT, UR16, URZ, UPT ;  /* 0x000000ff1000728c */ /* 0x000fe2000bf05270 */
[----:B----4-:R-:W-:Y:S10]  /*3aa0*/  @P2 BRA `(.L_x_70) ;  /* 0x00000000000c2947 */ /* 0x010ff40003800000 */
[----:B-1----:R-:W-:Y:S04]  /*3ab0*/  SHF.L.U32 R3, R8, 0x1f, RZ ;  /* 0x0000001f08037819 */ /* 0x002fe800000006ff */
[----:B------:R-:W1:Y:S02]  /*3ac0*/  SYNCS.PHASECHK.TRANS64.TRYWAIT P0, [UR7], R3 ;  /* 0x00000003ff0075a7 */ /* 0x000e640008001107 */
[----:B-1----:R-:W-:Y:S05]  /*3ad0*/  @!P0 BRA `(.L_x_71) ;  /* 0x00000054004c8947 */ /* 0x002fea0003800000 */
.L_x_70:
[----:B------:R-:W-:Y:S01]  /*3ae0*/  UISETP.NE.AND UP1, UPT, UR15, 0x1, UPT ;  /* 0x000000010f00788c */ /* 0x000fe2000bf25270 */
[----:B------:R-:W-:Y:S01]  /*3af0*/  PLOP3.LUT P2, PT, PT, PT, PT, 0x80, 0x8 ;  /* 0x000000000008781c */ /* 0x000fe20003f4f070 */
[----:B------:R-:W-:Y:S02]  /*3b00*/  UIADD3 UR17, UPT, UPT, UR14, 0x1, URZ ;  /* 0x000000010e117890 */ /* 0x000fe4000fffe0ff */
[----:B------:R-:W-:Y:S02]  /*3b10*/  ULEA UR24, UR14, UR12, 0x9 ;  /* 0x0000000c0e187291 */ /* 0x000fe4000f8e48ff */
[----:B------:R-:W-:Y:S01]  /*3b20*/  UISETP.NE.AND UP2, UPT, UR17, 0x11, UPT ;  /* 0x000000111100788c */ /* 0x000fe2000bf45270 */
[----:B------:R-:W-:Y:S01]  /*3b30*/  PLOP3.LUT P0, PT, PT, PT, UP1, 0x80, 0x8 ;  /* 0x000000000008781c */ /* 0x000fe20003f0f018 */
[----:B------:R-:W-:Y:S02]  /*3b40*/  ULEA UR26, UR14, UR11, 0x8 ;  /* 0x0000000b0e1a7291 */ /* 0x000fe4000f8e40ff */
[----:B------:R-:W-:Y:S02]  /*3b50*/  USEL UR13, URZ, 0x1, UP2 ;  /* 0x00000001ff0d7887 */ /* 0x000fe40009000000 */
[----:B------:R-:W-:Y:S02]  /*3b60*/  USEL UR17, UR17, URZ, UP2 ;  /* 0x000000ff11117287 */ /* 0x000fe40009000000 */
[----:B------:R-:W-:Y:S02]  /*3b70*/  UIADD3 UR30, UPT, UPT, UR24, 0x2, URZ ;  /* 0x00000002181e7890 */ /* 0x000fe4000fffe0ff */
[----:B------:R-:W-:Y:S01]  /*3b80*/  @UP1 ULEA UR4, UR17, UR6, 0x3 ;  /* 0x0000000611041291 */ /* 0x000fe2000f8e18ff */
[----:B------:R-:W-:Y:S01]  /*3b90*/  LOP3.LUT R8, R8, UR13, RZ, 0x3c, !PT ;  /* 0x0000000d08087c12 */ /* 0x000fe2000f8e3cff */
[----:B------:R-:W-:Y:S02]  /*3ba0*/  UIADD3 UR28, UPT, UPT, UR26, 0x2, URZ ;  /* 0x000000021a1c7890 */ /* 0x000fe4000fffe0ff */
[----:B------:R-:W-:Y:S01]  /*3bb0*/  UIADD3 UR7, UPT, UPT, UR7, 0x88, URZ ;  /* 0x0000008807077890 */ /* 0x000fe2000fffe0ff */
[----:B-1----:R-:W-:Y:S01]  /*3bc0*/  @P0 SHF.L.U32 R0, R8, 0x1f, RZ ;  /* 0x0000001f08000819 */ /* 0x002fe200000006ff */
[----:B------:R-:W-:Y:S01]  /*3bd0*/  UMOV UR25, 0x80004020 ;  /* 0x8000402000197882 */ /* 0x000fe20000000000 */
[----:B------:R-:W-:Y:S01]  /*3be0*/  UMOV UR27, 0x80004020 ;  /* 0x80004020001b7882 */ /* 0x000fe20000000000 */
[----:B------:R-:W-:Y:S01]  /*3bf0*/  UMOV UR31, 0x80004020 ;  /* 0x80004020001f7882 */ /* 0x000fe20000000000 */
[----:B------:R2:W4:Y:S01]  /*3c00*/  @P0 SYNCS.PHASECHK.TRANS64.TRYWAIT P2, [UR4], R0 ;  /* 0x00000000ff0005a7 */ /* 0x0005220008041104 */
[----:B------:R-:W-:Y:S01]  /*3c10*/  UIADD3 UR15, UPT, UPT, UR15, -0x1, URZ ;  /* 0xffffffff0f0f7890 */ /* 0x000fe2000fffe0ff */
[----:B------:R2:W-:Y:S01]  /*3c20*/  UTCHMMA gdesc[UR26], gdesc[UR24], tmem[UR9], tmem[UR22], idesc[UR23], UP4 ;  /* 0x00ff16181a0075ea */ /* 0x0005e2000a000009 */
[----:B------:R-:W-:Y:S01]  /*3c30*/  UPLOP3.LUT UP4, UPT, UPT, UPT, UPT, 0x80, 0x8 ;  /* 0x000000000008789c */ /* 0x000fe20003f8f070 */
[----:B------:R-:W-:Y:S01]  /*3c40*/  UMOV UR29, 0x80004020 ;  /* 0x80004020001d7882 */ /* 0x000fe20000000000 */
[----:B------:R-:W-:Y:S01]  /*3c50*/  UMOV UR14, UR17 ;  /* 0x00000011000e7c82 */ /* 0x000fe20008000000 */
[----:B------:R2:W-:Y:S01]  /*3c60*/  UTCHMMA gdesc[UR28], gdesc[UR30], tmem[UR9], tmem[UR20], idesc[UR21], UPT ;  /* 0x00ff141e1c0075ea */ /* 0x0005e2000b800009 */
[----:B------:R2:W-:Y:S01]  /*3c70*/  UTCBAR [UR7], URZ ;  /* 0x000000ff070073e9 */ /* 0x0005e200080000ff */
[----:B------:R-:W-:Y:S06]  /*3c80*/  BRA.U UP0, `(.L_x_72) ;  /* 0xfffffffd00787547 */ /* 0x000fec000b83ffff */
.L_x_69:
[----:B------:R-:W-:Y:S01]  /*3c90*/  UIADD3 UR18, UPT, UPT, UR18, 0x1, URZ ;  /* 0x0000000112127890 */ /* 0x000fe2000fffe0ff */
[C---:B------:R-:W-:Y:S01]  /*3ca0*/  ISETP.NE.AND P0, PT, R10.reuse, 0x2, PT ;  /* 0x000000020a00780c */ /* 0x040fe20003f05270 */
[----:B------:R-:W-:Y:S02]  /*3cb0*/  UIADD3 UR8, UPT, UPT, UR8, 0x180, URZ ;  /* 0x0000018008087890 */ /* 0x000fe4000fffe0ff */
[----:B------:R-:W-:Y:S01]  /*3cc0*/  UISETP.NE.AND UP0, UPT, UR18, 0x4, UPT ;  /* 0x000000041200788c */ /* 0x000fe2000bf05270 */
[----:B-12---:R-:W-:Y:S02]  /*3cd0*/  SEL R0, RZ, 0x1, P0 ;  /* 0x00000001ff007807 */ /* 0x006fe40000000000 */
[----:B------:R-:W-:Y:S01]  /*3ce0*/  SEL R10, R10, RZ, P0 ;  /* 0x000000ff0a0a7207 */ /* 0x000fe20000000000 */
[----:B------:R-:W-:Y:S01]  /*3cf0*/  USEL UR4, URZ, 0x1, UP0 ;  /* 0x00000001ff047887 */ /* 0x000fe20008000000 */
[----:B------:R-:W-:Y:S01]  /*3d00*/  LOP3.LUT R9, R9, R0, RZ, 0x3c, !PT ;  /* 0x0000000009097212 */ /* 0x000fe200078e3cff */
[----:B------:R-:W-:Y:S01]  /*3d10*/  USEL UR18, UR18, URZ, UP0 ;  /* 0x000000ff12127287 */ /* 0x000fe20008000000 */
[----:B------:R1:W-:Y:S03]  /*3d20*/  UTCBAR [UR8], URZ ;  /* 0x000000ff080073e9 */ /* 0x0003e600080000ff */
[----:B------:R-:W-:Y:S01]  /*3d30*/  LOP3.LUT R11, R11, UR4, RZ, 0x3c, !PT ;  /* 0x000000040b0b7c12 */ /* 0x000fe2000f8e3cff */
[----:B------:R-:W-:Y:S07]  /*3d40*/  @P1 BRA `(.L_x_73) ;  /* 0xfffffff800b01947 */ /* 0x000fee000383ffff */
[----:B------:R-:W2:Y:S01]  /*3d50*/  S2UR UR4, SR_CgaCtaId ;  /* 0x00000000000479c3 */ /* 0x000ea20000008800 */
[----:B------:R-:W-:Y:S01]  /*3d60*/  ELECT P0, URZ, PT ;  /* 0x0000000000ff782f */ /* 0x000fe20003800000 */
[----:B------:R-:W-:Y:S01]  /*3d70*/  IMAD.MOV.U32 R0, RZ, RZ, 0x1 ;  /* 0x00000001ff007424 */ /* 0x000fe200078e00ff */
[----:B------:R-:W-:Y:S01]  /*3d80*/  UIADD3 UR6, UPT, UPT, UR6, 0x1a0, URZ ;  /* 0x000001a006067890 */ /* 0x000fe2000fffe0ff */
[----:B------:R-:W-:Y:S01]  /*3d90*/  SHF.L.U32 R3, R11, 0x1f, RZ ;  /* 0x0000001f0b037819 */ /* 0x000fe200000006ff */
[----:B------:R-:W-:-:S03]  /*3da0*/  UMOV UR5, 0x40 ;  /* 0x0000004000057882 */ /* 0x000fc60000000000 */
[----:B------:R-:W-:Y:S01]  /*3db0*/  UVIRTCOUNT.DEALLOC.SMPOOL 0x80 ;  /* 0x000000800000784c */ /* 0x000fe20000000000 */
[----:B--2---:R-:W-:Y:S02]  /*3dc0*/  ULEA UR4, UR4, UR5, 0x18 ;  /* 0x0000000504047291 */ /* 0x004fe4000f8ec0ff */
[----:B------:R-:W-:-:S07]  /*3dd0*/  ULEA UR5, UR18, UR6, 0x3 ;  /* 0x0000000612057291 */ /* 0x000fce000f8e18ff */
[----:B------:R2:W-:Y:S02]  /*3de0*/  @P0 STS.U8 [UR4+0x1c], R0 ;  /* 0x00001c00ff000988 */ /* 0x0005e40008000004 */
[----:B------:R-:W3:Y:S02]  /*3df0*/  SYNCS.PHASECHK.TRANS64.TRYWAIT P0, [UR5], R3 ;  /* 0x00000003ff0075a7 */ /* 0x000ee40008001105 */
[----:B--23--:R-:W-:Y:S05]  /*3e00*/  @!P0 BRA `(.L_x_74) ;  /* 0x0000005000988947 */ /* 0x00cfea0003800000 */
.L_x_191:
[----:B------:R-:W-:-:S04]  /*3e10*/  UIADD3 UR7, UPT, UPT, UR18, 0x1, URZ ;  /* 0x0000000112077890 */ /* 0x000fc8000fffe0ff */
[----:B------:R-:W-:-:S04]  /*3e20*/  UISETP.NE.AND UP0, UPT, UR7, 0x4, UPT ;  /* 0x000000040700788c */ /* 0x000fc8000bf05270 */
[----:B-1----:R-:W-:Y:S02]  /*3e30*/  USEL UR8, URZ, 0x1, UP0 ;  /* 0x00000001ff087887 */ /* 0x002fe40008000000 */
[----:B------:R-:W-:-:S04]  /*3e40*/  USEL UR7, UR7, URZ, UP0 ;  /* 0x000000ff07077287 */ /* 0x000fc80008000000 */
[----:B------:R-:W-:Y:S01]  /*3e50*/  ULEA UR5, UR7, UR6, 0x3 ;  /* 0x0000000607057291 */ /* 0x000fe2000f8e18ff */
[----:B------:R-:W-:-:S04]  /*3e60*/  LOP3.LUT R2, R11, UR8, RZ, 0x3c, !PT ;  /* 0x000000080b027c12 */ /* 0x000fc8000f8e3cff */
[----:B--2---:R-:W-:-:S04]  /*3e70*/  SHF.L.U32 R3, R2, 0x1f, RZ ;  /* 0x0000001f02037819 */ /* 0x004fc800000006ff */
[----:B------:R-:W1:Y:S02]  /*3e80*/  SYNCS.PHASECHK.TRANS64.TRYWAIT P0, [UR5], R3 ;  /* 0x00000003ff0075a7 */ /* 0x000e640008001105 */
[----:B-1----:R-:W-:Y:S05]  /*3e90*/  @!P0 BRA `(.L_x_75) ;  /* 0x00000050008c8947 */ /* 0x002fea0003800000 */
.L_x_193:
        /* <DEDUP_REMOVED lines=9> */
.L_x_195:
[----:B------:R-:W-:-:S04]  /*3f30*/  UIADD3 UR7, UPT, UPT, UR7, 0x1, URZ ;  /* 0x0000000107077890 */ /* 0x000fc8000fffe0ff */
[----:B------:R-:W-:-:S04]  /*3f40*/  UISETP.NE.AND UP0, UPT, UR7, 0x4, UPT ;  /* 0x000000040700788c */ /* 0x000fc8000bf05270 */
[----:B------:R-:W-:Y:S02]  /*3f50*/  USEL UR5, URZ, 0x1, UP0 ;  /* 0x00000001ff057887 */ /* 0x000fe40008000000 */
[----:B------:R-:W-:-:S04]  /*3f60*/  USEL UR7, UR7, URZ, UP0 ;  /* 0x000000ff07077287 */ /* 0x000fc80008000000 */
[----:B------:R-:W-:Y:S01]  /*3f70*/  ULEA UR7, UR7, UR6, 0x3 ;  /* 0x0000000607077291 */ /* 0x000fe2000f8e18ff */
[----:B-1----:R-:W-:-:S04]  /*3f80*/  LOP3.LUT R3, R2, UR5, RZ, 0x3c, !PT ;  /* 0x0000000502037c12 */ /* 0x002fc8000f8e3cff */
[----:B------:R-:W-:-:S04]  /*3f90*/  SHF.L.U32 R3, R3, 0x1f, RZ ;  /* 0x0000001f03037819 */ /* 0x000fc800000006ff */
[----:B------:R-:W1:Y:S02]  /*3fa0*/  SYNCS.PHASECHK.TRANS64.TRYWAIT P0, [UR7], R3 ;  /* 0x00000003ff0075a7 */ /* 0x000e640008001107 */
[----:B-1----:R-:W-:Y:S05]  /*3fb0*/  @!P0 BRA `(.L_x_77) ;  /* 0x0000005000748947 */ /* 0x002fea0003800000 */
.L_x_197:
[----:B------:R-:W-:Y:S01]  /*3fc0*/  NOP ;  /* 0x0000000000007918 */ /* 0x000fe20000000000 */
[----:B-1----:R-:W1:Y:S01]  /*3fd0*/  LDS R0, [UR4+0x14] ;  /* 0x00001404ff007984 */ /* 0x002e620008000800 */
[----:B------:R-:W-:Y:S01]  /*3fe0*/  ULOP3.LUT UR6, UR19, 0xffff, URZ, 0xc0, !UPT ;  /* 0x0000ffff13067892 */ /* 0x000fe2000f8ec0ff */
[----:B------:R-:W-:Y:S01]  /*3ff0*/  UMOV UR8, 0xffff ;  /* 0x0000ffff00087882 */ /* 0x000fe20000000000 */
[----:B------:R-:W-:Y:S02]  /*4000*/  UMOV UR5, 0x1 ;  /* 0x0000000100057882 */ /* 0x000fe40000000000 */
[----:B------:R-:W-:-:S04]  /*4010*/  USHF.R.U32.HI UR6, URZ, 0x5, UR6 ;  /* 0x00000005ff067899 */ /* 0x000fc80008011606 */
[----:B------:R-:W-:Y:S02]  /*4020*/  USHF.L.U32 UR8, UR8, UR6, URZ ;  /* 0x0000000608087299 */ /* 0x000fe400080006ff */
[----:B------:R-:W-:-:S04]  /*4030*/  USHF.L.U32 UR5, UR5, UR6, URZ ;  /* 0x0000000605057299 */ /* 0x000fc800080006ff */
[----:B-1----:R-:W-:-:S04]  /*4040*/  LOP3.LUT R0, R0, UR8, RZ, 0xc0, !PT ;  /* 0x0000000800007c12 */ /* 0x002fc8000f8ec0ff */
[----:B------:R-:W-:-:S13]  /*4050*/  ISETP.NE.AND P0, PT, R0, UR8, PT ;  /* 0x0000000800007c0c */ /* 0x000fda000bf05270 */
[----:B------:R-:W-:Y:S05]  /*4060*/  @P0 BRA `(.L_x_78) ;  /* 0x0000000000580947 */ /* 0x000fea0003800000 */
[----:B------:R-:W1:Y:S02]  /*4070*/  LDS R0, [UR4+0x18] ;  /* 0x00001804ff007984 */ /* 0x000e640008000800 */
[----:B-1----:R-:W-:-:S04]  /*4080*/  LOP3.LUT R0, R0, UR5, RZ, 0xc0, !PT ;  /* 0x0000000500007c12 */ /* 0x002fc8000f8ec0ff */
[----:B------:R-:W-:-:S13]  /*4090*/  ISETP.NE.AND P0, PT, R0, UR5, PT ;  /* 0x0000000500007c0c */ /* 0x000fda000bf05270 */
[----:B------:R-:W-:Y:S05]  /*40a0*/  @P0 BRA `(.L_x_79) ;  /* 0x00000000003c0947 */ /* 0x000fea0003800000 */
[----:B------:R-:W1:Y:S01]  /*40b0*/  S2R R2, SR_LANEID ;  /* 0x0000000000027919 */ /* 0x000e620000000000 */
[----:B------:R-:W-:Y:S01]  /*40c0*/  ULOP3.LUT UR8, URZ, UR8, URZ, 0x33, !UPT ;  /* 0x00000008ff087292 */ /* 0x000fe2000f8e33ff */
[----:B------:R-:W-:Y:S01]  /*40d0*/  LOP3.LUT R4, RZ, UR5, RZ, 0x33, !PT ;  /* 0x00000005ff047c12 */ /* 0x000fe2000f8e33ff */
[----:B------:R-:W-:Y:S02]  /*40e0*/  VOTEU.ANY UR7, UPT, PT ;  /* 0x0000000000077886 */ /* 0x000fe400038e0100 */
[----:B------:R-:W-:Y:S01]  /*40f0*/  UFLO.U32 UR7, UR7 ;  /* 0x00000007000772bd */ /* 0x000fe200080e0000 */
[----:B------:R-:W2:Y:S01]  /*4100*/  REDUX UR5, R4 ;  /* 0x00000000040573c4 */ /* 0x000ea20000000000 */
[----:B------:R-:W-:-:S06]  /*4110*/  IMAD.U32 R0, RZ, RZ, UR8 ;  /* 0x00000008ff007e24 */ /* 0x000fcc000f8e00ff */
[----:B------:R3:W-:Y:S01]  /*4120*/  UTCATOMSWS.AND URZ, UR8 ;  /* 0x0000000800ff79e3 */ /* 0x0007e20008000000 */
[----:B------:R-:W4:Y:S01]  /*4130*/  REDUX UR6, R0 ;  /* 0x00000000000673c4 */ /* 0x000f220000000000 */
[----:B-1----:R-:W-:Y:S01]  /*4140*/  ISETP.EQ.U32.AND P0, PT, R2, UR7, PT ;  /* 0x0000000702007c0c */ /* 0x002fe2000bf02070 */
[----:B--2---:R-:W-:Y:S01]  /*4150*/  IMAD.U32 R2, RZ, RZ, UR5 ;  /* 0x00000005ff027e24 */ /* 0x004fe2000f8e00ff */
[----:B----4-:R-:W-:-:S11]  /*4160*/  MOV R3, UR6 ;  /* 0x0000000600037c02 */ /* 0x010fd60008000f00 */
[----:B------:R3:W-:Y:S04]  /*4170*/  @P0 ATOMS.AND RZ, [UR4+0x14], R3 ;  /* 0x00001403ffff098c */ /* 0x0007e8000a800004 */
[----:B------:R3:W-:Y:S01]  /*4180*/  @P0 ATOMS.AND RZ, [UR4+0x18], R2 ;  /* 0x00001802ffff098c */ /* 0x0007e2000a800004 */
[----:B------:R-:W-:Y:S05]  /*4190*/  BRA `(.L_x_80) ;  /* 0x0000000000147947 */ /* 0x000fea0003800000 */
.L_x_79:
[----:B------:R-:W-:Y:S02]  /*41a0*/  MOV R2, 0x41c0 ;  /* 0x000041c000027802 */ /* 0x000fe40000000f00 */
[----:B----45:R-:W-:Y:S05]  /*41b0*/  CALL.REL.NOINC `($__internal_0_$__cuda_sm10x_tcgen05_guardrail_trap_col_being_dealloced_not_returned_by_alloc) ;  /* 0x00000054005c7944 */ /* 0x030fea0003c00000 */
[----:B------:R-:W-:Y:S05]  /*41c0*/  BRA `(.L_x_80) ;  /* 0x0000000000087947 */ /* 0x000fea0003800000 */
.L_x_78:
[----:B------:R-:W-:Y:S02]  /*41d0*/  MOV R2, 0x41f0 ;  /* 0x000041f000027802 */ /* 0x000fe40000000f00 */
[----:B----45:R-:W-:Y:S05]  /*41e0*/  CALL.REL.NOINC `($__internal_2_$__cuda_sm10x_tcgen05_guardrail_trap_unallocated_columns_being_dealloced) ;  /* 0x0000005400687944 */ /* 0x030fea0003c00000 */
.L_x_80:
[----:B------:R-:W-:Y:S01]  /*41f0*/  NOP ;  /* 0x0000000000007918 */ /* 0x000fe20000000000 */
[----:B---3--:R-:W-:Y:S05]  /*4200*/  EXIT ;  /* 0x000000000000794d */ /* 0x008fea0003800000 */
.L_x_62:
[----:B------:R-:W-:-:S09]  /*4210*/  UISETP.NE.OR UP2, UPT, UR8, 0x3, !UP2 ;  /* 0x000000030800788c */ /* 0x000fd2000d745670 */
[----:B------:R-:W-:Y:S05]  /*4220*/  BRA.U UP2, `(.L_x_81) ;  /* 0x0000001102147547 */ /* 0x000fea000b800000 */
[----:B------:R-:W1:Y:S01]  /*4230*/  LDC R0, c[0x0][0xb30] ;  /* 0x0002cc00ff007b82 */ /* 0x000e620000000800 */
[----:B------:R-:W2:Y:S01]  /*4240*/  LDCU.64 UR8, c[0x0][0x888] ;  /* 0x00011100ff0877ac */ /* 0x000ea20008000a00 */
[----:B------:R-:W-:Y:S02]  /*4250*/  HFMA2 R25, -RZ, RZ, 0, 0 ;  /* 0x00000000ff197431 */ /* 0x000fe400000001ff */
[----:B------:R-:W-:Y:S01]  /*4260*/  IMAD.MOV.U32 R32, RZ, RZ, 0x1 ;  /* 0x00000001ff207424 */ /* 0x000fe200078e00ff */
[----:B------:R-:W-:Y:S01]  /*4270*/  MOV R23, 0x1000 ;  /* 0x0000100000177802 */ /* 0x000fe20000000f00 */
[----:B------:R-:W4:Y:S01]  /*4280*/  LDCU.64 UR4, c[0x0][0x890] ;  /* 0x00011200ff0477ac */ /* 0x000f220008000a00 */
[----:B------:R-:W-:Y:S01]  /*4290*/  IMAD.MOV.U32 R27, RZ, RZ, RZ ;  /* 0x000000ffff1b7224 */ /* 0x000fe200078e00ff */
[----:B------:R-:W3:Y:S01]  /*42a0*/  LDC R19, c[0x0][0x370] ;  /* 0x0000dc00ff137b82 */ /* 0x000ee20000000800 */
[----:B------:R-:W-:Y:S01]  /*42b0*/  UMOV UR7, 0x400 ;  /* 0x0000040000077882 */ /* 0x000fe20000000000 */
[----:B------:R-:W-:-:S02]  /*42c0*/  UPLOP3.LUT UP1, UPT, UPT, UPT, UPT, 0x40, 0x4 ;  /* 0x000000000004789c */ /* 0x000fc40003f2e870 */
[----:B------:R-:W-:-:S04]  /*42d0*/  ULEA UR7, UR37, UR7, 0x18 ;  /* 0x0000000725077291 */ /* 0x000fc8000f8ec0ff */
[----:B------:R-:W3:Y:S01]  /*42e0*/  LDC R2, c[0x0][0xb0c] ;  /* 0x0002c300ff027b82 */ /* 0x000ee20000000800 */
[----:B------:R-:W-:Y:S02]  /*42f0*/  UIADD3 UR13, UPT, UPT, UR7, 0x128, URZ ;  /* 0x00000128070d7890 */ /* 0x000fe4000fffe0ff */
[----:B--2---:R-:W-:Y:S02]  /*4300*/  UISETP.NE.U32.AND UP2, UPT, UR8, URZ, UPT ;  /* 0x000000ff0800728c */ /* 0x004fe4000bf45070 */
[----:B------:R-:W-:Y:S02]  /*4310*/  UIADD3 UR33, UPT, UPT, UR7, 0x110, URZ ;  /* 0x0000011007217890 */ /* 0x000fe4000fffe0ff */
[----:B----4-:R-:W-:Y:S01]  /*4320*/  UISETP.NE.U32.AND UP3, UPT, UR4, URZ, UPT ;  /* 0x000000ff0400728c */ /* 0x010fe2000bf65070 */
[----:B------:R-:W2:Y:S01]  /*4330*/  LDC R18, c[0x0][0xb20] ;  /* 0x0002c800ff127b82 */ /* 0x000ea20000000800 */
[----:B-1----:R-:W-:Y:S01]  /*4340*/  ISETP.NE.AND P1, PT, R0, 0x1, PT ;  /* 0x000000010000780c */ /* 0x002fe20003f25270 */
[----:B------:R-:W-:-:S02]  /*4350*/  UISETP.NE.AND.EX UP2, UPT, UR9, URZ, UPT, UP2 ;  /* 0x000000ff0900728c */ /* 0x000fc4000bf45320 */
[----:B------:R-:W-:Y:S02]  /*4360*/  UIADD3 UR25, UPT, UPT, UR7, 0x118, URZ ;  /* 0x0000011807197890 */ /* 0x000fe4000fffe0ff */
[----:B------:R-:W-:Y:S02]  /*4370*/  UIADD3 UR17, UPT, UPT, UR7, 0x120, URZ ;  /* 0x0000012007117890 */ /* 0x000fe4000fffe0ff */
[----:B------:R-:W1:Y:S01]  /*4380*/  LDC.64 R36, c[0x0][0x348] ;  /* 0x0000d200ff247b82 */ /* 0x000e620000000a00 */
[----:B------:R-:W-:Y:S02]  /*4390*/  UPRMT UR13, UR37, 0x654, UR13 ;  /* 0x00000654250d7896 */ /* 0x000fe4000800000d */
[----:B------:R-:W-:-:S05]  /*43a0*/  UISETP.NE.AND.EX UP3, UPT, UR5, URZ, UPT, UP3 ;  /* 0x000000ff0500728c */ /* 0x000fca000bf65330 */
[----:B------:R-:W4:Y:S08]  /*43b0*/  LDC.64 R16, c[0x0][0xb10] ;  /* 0x0002c400ff107b82 */ /* 0x000f300000000a00 */
[----:B------:R-:W1:Y:S08]  /*43c0*/  LDC.64 R6, c[0x0][0xb18] ;  /* 0x0002c600ff067b82 */ /* 0x000e700000000a00 */
[----:B------:R-:W1:Y:S08]  /*43d0*/  LDC.64 R4, c[0x0][0xb28] ;  /* 0x0002ca00ff047b82 */ /* 0x000e700000000a00 */
[----:B--23--:R-:W1:Y:S02]  /*43e0*/  LDC R22, c[0x0][0x374] ;  /* 0x0000dd00ff167b82 */ /* 0x00ce640000000800 */
.L_x_92:
[----:B------:R-:W-:Y:S02]  /*43f0*/  LEA R0, R27, UR7, 0x3 ;  /* 0x000000071b007c11 */ /* 0x000fe4000f8e18ff */
[----:B------:R-:W-:Y:S02]  /*4400*/  SHF.L.U32 R3, R25, 0x1f, RZ ;  /* 0x0000001f19037819 */ /* 0x000fe400000006ff */
[----:B------:R-:W-:Y:S02]  /*4410*/  LEA R28, R27, UR7, 0x4 ;  /* 0x000000071b1c7c11 */ /* 0x000fe4000f8e20ff */
[----:B--2---:R-:W2:Y:S02]  /*4420*/  SYNCS.PHASECHK.TRANS64.TRYWAIT P0, [R0+URZ+0x160], R3 ;  /* 0x00016003000075a7 */ /* 0x004ea400080011ff */
[----:B--2---:R-:W-:Y:S05]  /*4430*/  @!P0 BRA `(.L_x_82) ;  /* 0x0000004c006c8947 */ /* 0x004fea0003800000 */
.L_x_198:
[----:B------:R-:W-:Y:S01]  /*4440*/  ISETP.GE.AND P0, PT, R26, 0x1, PT ;  /* 0x000000011a00780c */ /* 0x000fe20003f06270 */
[----:B------:R-:W3:Y:S01]  /*4450*/  LDS.128 R28, [R28+0x1f0] ;  /* 0x0001f0001c1c7984 */ /* 0x000ee20000000c00 */
[----:B--2---:R-:W-:Y:S01]  /*4460*/  VIADD R0, R0, 0x170 ;  /* 0x0000017000007836 */ /* 0x004fe20000000000 */
[----:B------:R-:W-:Y:S01]  /*4470*/  @!PT LDS RZ, [RZ] ;  /* 0x00000000fffff984 */ /* 0x000fe20000000800 */
[----:B------:R-:W-:Y:S01]  /*4480*/  @!PT LDS RZ, [RZ] ;  /* 0x00000000fffff984 */ /* 0x000fe20000000800 */
[----:B------:R-:W-:Y:S01]  /*4490*/  @!PT LDS RZ, [RZ] ;  /* 0x00000000fffff984 */ /* 0x000fe20000000800 */
[----:B------:R-:W-:Y:S01]  /*44a0*/  @!PT LDS RZ, [RZ] ;  /* 0x00000000fffff984 */ /* 0x000fe20000000800 */
[----:B------:R2:W-:Y:S06]  /*44b0*/  MEMBAR.ALL.CTA ;  /* 0x0000000000007992 */ /* 0x0005ec0000008000 */
[----:B--2---:R-:W2:Y:S01]  /*44c0*/  FENCE.VIEW.ASYNC.S ;  /* 0x00000000000073c6 */ /* 0x004ea20000000000 */
[----:B------:R-:W-:Y:S04]  /*44d0*/  PRMT R0, RZ, 0x654, R0 ;  /* 0x00000654ff007816 */ /* 0x000fe80000000000 */
[----:B--2---:R2:W-:Y:S01]  /*44e0*/  SYNCS.ARRIVE.TRANS64.RED.A1T0 RZ, [R0+URZ], RZ ;  /* 0x000000ff00ff79a7 */ /* 0x0045e200081004ff */
[----:B---3--:R-:W-:Y:S11]  /*44f0*/  LOP3.LUT P3, RZ, R30, 0x1, RZ, 0xc0, !PT ;  /* 0x000000011eff7812 */ /* 0x008ff6000786c0ff */
[----:B------:R-:W-:Y:S02]  /*4500*/  @!UPT UIADD3 URZ, UPT, UPT, URZ, URZ, URZ ;  /* 0x000000fffffff290 */ /* 0x000fe4000fffe0ff */
[----:B------:R-:W-:Y:S02]  /*4510*/  @P3 MOV R13, R28 ;  /* 0x0000001c000d3202 */ /* 0x000fe40000000f00 */
[----:B------:R-:W-:Y:S01]  /*4520*/  @P3 LOP3.LUT R8, R29, 0xffff, RZ, 0xc0, !PT ;  /* 0x0000ffff1d083812 */ /* 0x000fe200078ec0ff */
[----:B--2---:R-:W-:Y:S06]  /*4530*/  @!P0 BRA `(.L_x_83) ;  /* 0x0000000000a48947 */ /* 0x004fec0003800000 */
[----:B-1---5:R-:W-:Y:S01]  /*4540*/  IMAD.HI.U32 R33, R22, R7, RZ ;  /* 0x0000000716217227 */ /* 0x022fe200078e00ff */
[----:B------:R-:W-:Y:S02]  /*4550*/  ISETP.NE.AND P0, PT, R6, 0x1, PT ;  /* 0x000000010600780c */ /* 0x000fe40003f05270 */
[----:B------:R-:W-:Y:S01]  /*4560*/  ISETP.NE.AND P2, PT, R26, 0x1, PT ;  /* 0x000000011a00780c */ /* 0x000fe20003f45270 */
[----:B----4-:R-:W-:Y:S01]  /*4570*/  IMAD.HI.U32 R34, R19, R16, RZ ;  /* 0x0000001013227227 */ /* 0x010fe200078e00ff */
[----:B------:R-:W-:Y:S02]  /*4580*/  SHF.R.U32.HI R33, RZ, R18, R33 ;  /* 0x00000012ff217219 */ /* 0x000fe40000011621 */
[----:B------:R-:W-:Y:S01]  /*4590*/  ISETP.NE.AND P4, PT, R2, 0x1, PT ;  /* 0x000000010200780c */ /* 0x000fe20003f85270 */
[----:B------:R-:W-:Y:S01]  /*45a0*/  IMAD.HI.U32 R38, R13, R16, RZ ;  /* 0x000000100d267227 */ /* 0x000fe200078e00ff */
[----:B------:R-:W-:Y:S02]  /*45b0*/  SHF.R.U32.HI R34, RZ, R17, R34 ;  /* 0x00000011ff227219 */ /* 0x000fe40000011622 */
[----:B------:R-:W-:Y:S01]  /*45c0*/  SEL R3, R22, R33, !P0 ;  /* 0x0000002116037207 */ /* 0x000fe20004000000 */
[C---:B------:R-:W-:Y:S01]  /*45d0*/  IMAD.HI.U32 R33, R8.reuse, R7, RZ ;  /* 0x0000000708217227 */ /* 0x040fe200078e00ff */
[----:B------:R-:W-:Y:S02]  /*45e0*/  SEL R11, R19, R34, !P4 ;  /* 0x00000022130b7207 */ /* 0x000fe40006000000 */
[----:B------:R-:W-:Y:S01]  /*45f0*/  SHF.R.U32.HI R38, RZ, R17, R38 ;  /* 0x00000011ff267219 */ /* 0x000fe20000011626 */
[----:B------:R-:W-:Y:S01]  /*4600*/  IMAD.HI.U32 R40, R3, R4, RZ ;  /* 0x0000000403287227 */ /* 0x000fe200078e00ff */
[----:B------:R-:W-:Y:S03]  /*4610*/  SHF.R.U32.HI R33, RZ, R18, R33 ;  /* 0x00000012ff217219 */ /* 0x000fe60000011621 */
[----:B------:R-:W-:Y:S01]  /*4620*/  IMAD.HI.U32 R34, R11, R4, RZ ;  /* 0x000000040b227227 */ /* 0x000fe200078e00ff */
[----:B------:R-:W-:Y:S02]  /*4630*/  @P2 SHF.R.U32.HI R3, RZ, R5, R40 ;  /* 0x00000005ff032219 */ /* 0x000fe40000011628 */
[----:B------:R-:W-:Y:S02]  /*4640*/  SEL R9, R8, R33, !P0 ;  /* 0x0000002108097207 */ /* 0x000fe40004000000 */
[----:B------:R-:W-:Y:S01]  /*4650*/  @P2 SHF.R.U32.HI R11, RZ, R5, R34 ;  /* 0x00000005ff0b2219 */ /* 0x000fe20000011622 */
[C---:B------:R-:W-:Y:S01]  /*4660*/  IMAD R10, R26.reuse, R3, RZ ;  /* 0x000000031a0a7224 */ /* 0x040fe200078e02ff */
[----:B------:R-:W-:Y:S01]  /*4670*/  SEL R3, R13, R38, !P4 ;  /* 0x000000260d037207 */ /* 0x000fe20006000000 */
[C---:B------:R-:W-:Y:S03]  /*4680*/  IMAD.HI.U32 R14, R9.reuse, R4, RZ ;  /* 0x00000004090e7227 */ /* 0x040fe600078e00ff */
[----:B------:R-:W-:Y:S01]  /*4690*/  ISETP.GE.AND P0, PT, R9, R10, PT ;  /* 0x0000000a0900720c */ /* 0x000fe20003f06270 */
[C---:B------:R-:W-:Y:S01]  /*46a0*/  IMAD R12, R26.reuse, R11, RZ ;  /* 0x0000000b1a0c7224 */ /* 0x040fe200078e02ff */
[-C--:B------:R-:W-:Y:S04]  /*46b0*/  SHF.R.U32.HI R14, RZ, R5.reuse, R14 ;  /* 0x00000005ff0e7219 */ /* 0x080fe8000001160e */
[----:B------:R-:W-:Y:S02]  /*46c0*/  ISETP.GE.OR P0, PT, R3, R12, P0 ;  /* 0x0000000c0300720c */ /* 0x000fe40000706670 */
[----:B------:R-:W-:Y:S05]  /*46d0*/  SEL R15, R9, R14, !P2 ;  /* 0x0000000e090f7207 */ /* 0x000fea0005000000 */
[----:B------:R-:W-:Y:S04]  /*46e0*/  IMAD.MOV R14, RZ, RZ, -R15 ;  /* 0x000000ffff0e7224 */ /* 0x000fe800078e0a0f */
[----:B------:R-:W-:Y:S02]  /*46f0*/  IMAD R14, R26, R14, R9 ;  /* 0x0000000e1a0e7224 */ /* 0x000fe400078e0209 */
[C---:B------:R-:W-:Y:S05]  /*4700*/  @!P0 IMAD.HI.U32 R10, R3.reuse, R4, RZ ;  /* 0x00000004030a8227 */ /* 0x040fea00078e00ff */
[----:B------:R-:W-:Y:S04]  /*4710*/  @!P0 SHF.R.U32.HI R10, RZ, R5, R10 ;  /* 0x00000005ff0a8219 */ /* 0x000fe8000001160a */
[----:B------:R-:W-:Y:S01]  /*4720*/  @!P0 SEL R0, R3, R10, !P2 ;  /* 0x0000000a03008207 */ /* 0x000fe20005000000 */
[----:B------:R-:W-:Y:S03]  /*4730*/  IMAD.MOV R10, RZ, RZ, -R3 ;  /* 0x000000ffff0a7224 */ /* 0x000fe600078e0a03 */
[----:B------:R-:W-:Y:S01]  /*4740*/  @!P0 IADD3 R15, PT, PT, R15, -R0, RZ ;  /* 0x800000000f0f8210 */ /* 0x000fe20007ffe0ff */
[----:B------:R-:W-:Y:S01]  /*4750*/  @!P0 IMAD R0, R11, R14, R0 ;  /* 0x0000000e0b008224 */ /* 0x000fe200078e0200 */
[----:B------:R-:W-:Y:S01]  /*4760*/  IADD3 R11, PT, PT, -R9, RZ, RZ ;  /* 0x000000ff090b7210 */ /* 0x000fe20007ffe1ff */
[----:B------:R-:W-:Y:S02]  /*4770*/  IMAD R13, R2, R10, R13 ;  /* 0x0000000a020d7224 */ /* 0x000fe400078e020d */
[----:B------:R-:W-:Y:S02]  /*4780*/  @!P0 IMAD R9, R15, R26, R3 ;  /* 0x0000001a0f098224 */ /* 0x000fe400078e0203 */
[----:B------:R-:W-:Y:S02]  /*4790*/  @!P0 IMAD.MOV.U32 R3, RZ, RZ, R0 ;  /* 0x000000ffff038224 */ /* 0x000fe400078e0000 */
[----:B------:R-:W-:Y:S02]  /*47a0*/  IMAD R8, R6, R11, R8 ;  /* 0x0000000b06087224 */ /* 0x000fe400078e0208 */
[----:B------:R-:W-:Y:S02]  /*47b0*/  IMAD R13, R3, R2, R13 ;  /* 0x00000002030d7224 */ /* 0x000fe400078e020d */
[----:B------:R-:W-:Y:S02]  /*47c0*/  IMAD R8, R9, R6, R8 ;  /* 0x0000000609087224 */ /* 0x000fe400078e0208 */
.L_x_83:
[----:B------:R-:W-:Y:S05]  /*47d0*/  BRA.U UP1, `(.L_x_84) ;  /* 0x0000000101107547 */ /* 0x000fea000b800000 */
[----:B------:R-:W-:Y:S04]  /*47e0*/  MOV R0, UR6 ;  /* 0x0000000600007c02 */ /* 0x000fe80008000f00 */
[----:B------:R-:W-:Y:S04]  /*47f0*/  SHF.L.U32 R3, R0, 0x1f, RZ ;  /* 0x0000001f00037819 */ /* 0x000fe800000006ff */
[----:B------:R-:W2:Y:S02]  /*4800*/  SYNCS.PHASECHK.TRANS64.TRYWAIT P0, [UR7+0x158], R3 ;  /* 0x00015803ff0075a7 */ /* 0x000ea40008001107 */
[----:B--2---:R-:W-:Y:S05]  /*4810*/  @!P0 BRA `(.L_x_85) ;  /* 0x0000004800888947 */ /* 0x004fea0003800000 */
.L_x_84:
[----:B------:R-:W-:Y:S02]  /*4820*/  R2UR UR35, R21 ;  /* 0x00000000152372ca */ /* 0x000fe400000e0000 */
[----:B------:R-:W-:Y:S02]  /*4830*/  R2UR UR34, R20 ;  /* 0x00000000142272ca */ /* 0x000fe400000e0000 */
[----:B------:R-:W-:Y:S02]  /*4840*/  ISETP.NE.U32.AND P2, PT, RZ, UR4, PT ;  /* 0x00000004ff007c0c */ /* 0x000fe4000bf45070 */
[----:B------:R-:W-:Y:S02]  /*4850*/  SHF.L.U32 R12, R32, 0x1f, RZ ;  /* 0x0000001f200c7819 */ /* 0x000fe400000006ff */
[----:B------:R-:W-:Y:S05]  /*4860*/  ISETP.NE.AND.EX P2, PT, RZ, UR5, PT, P2 ;  /* 0x00000005ff007c0c */ /* 0x000fea000bf45320 */
[----:B------:R-:W-:Y:S02]  /*4870*/  USHF.L.U32 UR35, UR35, 0x6, URZ ;  /* 0x0000000623237899 */ /* 0x000fe400080006ff */
[----:B------:R-:W-:Y:S01]  /*4880*/  USHF.L.U32 UR34, UR34, 0x7, URZ ;  /* 0x0000000722227899 */ /* 0x000fe200080006ff */
[----:B------:R-:W-:Y:S11]  /*4890*/  BRA.U !UP3, `(.L_x_86) ;  /* 0x000000010b347547 */ /* 0x000ff6000b800000 */
[----:B------:R-:W-:Y:S01]  /*48a0*/  UPLOP3.LUT UP0, UPT, UPT, UPT, UP2, 0x80, 0x8 ;  /* 0x000000000008789c */ /* 0x000fe20003f0f020 */
[----:B--2---:R-:W-:Y:S02]  /*48b0*/  HFMA2 R0, -RZ, RZ, 0, 5.9604644775390625e-08 ;  /* 0x00000001ff007431 */ /* 0x004fe400000001ff */
[----:B------:R-:W-:Y:S03]  /*48c0*/  IMAD.MOV.U32 R59, RZ, RZ, 0x1 ;  /* 0x00000001ff3b7424 */ /* 0x000fe600078e00ff */
[----:B------:R-:W-:Y:S05]  /*48d0*/  PLOP3.LUT P0, PT, PT, PT, UP0, 0x80, 0x8 ;  /* 0x000000000008781c */ /* 0x000fea0003f0f008 */
[----:B------:R-:W2:Y:S01]  /*48e0*/  @UP0 LDCU.64 UR10, c[0x0][0x888] ;  /* 0x00011100ff0a07ac */ /* 0x000ea20008000a00 */
[----:B------:R-:W-:Y:S07]  /*48f0*/  @UP0 UIMAD UR8, UR36, UR4, URZ ;  /* 0x00000004240802a4 */ /* 0x000fee000f8e02ff */
[----:B------:R-:W-:Y:S01]  /*4900*/  @!P0 PRMT R59, R0, 0x7610, R59 ;  /* 0x00007610003b8816 */ /* 0x000fe2000000003b */
[----:B--2---:R-:W-:Y:S03]  /*4910*/  @UP0 UIMAD.WIDE UR10, UR8, 0x4, UR10 ;  /* 0x00000004080a08a5 */ /* 0x004fe6000f8e020a */
[----:B------:R-:W2:Y:S03]  /*4920*/  @!UP0 LDCU UR8, c[0x0][0x880] ;  /* 0x00011000ff0887ac */ /* 0x000ea60008000800 */
[----:B------:R-:W-:Y:S01]  /*4930*/  IMAD.U32 R10, RZ, RZ, UR10 ;  /* 0x0000000aff0a7e24 */ /* 0x000fe2000f8e00ff */
[----:B------:R-:W-:Y:S05]  /*4940*/  MOV R11, UR11 ;  /* 0x0000000b000b7c02 */ /* 0x000fea0008000f00 */
[----:B-----5:R3:W5:Y:S02]  /*4950*/  @P0 LDG.E R35, desc[UR46][R10.64] ;  /* 0x0000002e0a230981 */ /* 0x020764000c1e1900 */
[----:B--23--:R-:W-:Y:S07]  /*4960*/  @!P0 IMAD.U32 R35, RZ, RZ, UR8 ;  /* 0x00000008ff238e24 */ /* 0x00cfee000f8e00ff */
.L_x_86:
[----:B-----5:R-:W-:Y:S01]  /*4970*/  @!P2 FSETP.EQ.AND P0, PT, R35, RZ, PT ;  /* 0x000000ff2300a20b */ /* 0x020fe20003f02000 */
[----:B------:R-:W-:Y:S01]  /*4980*/  @!UPT UIADD3 URZ, UPT, UPT, URZ, URZ, URZ ;  /* 0x000000fffffff290 */ /* 0x000fe2000fffe0ff */
[----:B------:R-:W-:Y:S11]  /*4990*/  @!P2 BRA `(.L_x_87) ;  /* 0x000000000014a947 */ /* 0x000ff60003800000 */
[----:B------:R-:W-:Y:S02]  /*49a0*/  LOP3.LUT P2, RZ, R59, 0xff, RZ, 0xc0, !PT ;  /* 0x000000ff3bff7812 */ /* 0x000fe4000784c0ff */
[----:B------:R-:W-:Y:S04]  /*49b0*/  PLOP3.LUT P0, PT, PT, PT, UP0, 0x80, 0x8 ;  /* 0x000000000008781c */ /* 0x000fe80003f0f008 */
[----:B------:R-:W-:Y:S07]  /*49c0*/  PLOP3.LUT P0, PT, P0, PT, PT, 0x8, 0x80 ;  /* 0x000000000080781c */ /* 0x000fee000070e170 */
[----:B------:R-:W-:Y:S11]  /*49d0*/  @P2 FSETP.EQ.AND P0, PT, R35, RZ, PT ;  /* 0x000000ff2300220b */ /* 0x000ff60003f02000 */
[----:B------:R-:W-:Y:S02]  /*49e0*/  @!UPT UIADD3 URZ, UPT, UPT, URZ, URZ, URZ ;  /* 0x000000fffffff290 */ /* 0x000fe4000fffe0ff */
.L_x_87:
[----:B------:R-:W3:Y:S01]  /*49f0*/  SYNCS.PHASECHK.TRANS64.TRYWAIT P2, [UR7+0x130], R12 ;  /* 0x0001300cff0075a7 */ /* 0x000ee20008041107 */
[----:B------:R-:W-:Y:S04]  /*4a00*/  ELECT P4, URZ, PT ;  /* 0x0000000000ff782f */ /* 0x000fe80003880000 */
[----:B------:R-:W-:Y:S11]  /*4a10*/  PLOP3.LUT P4, PT, P0, P4, PT, 0xf2, 0x2f ;  /* 0x00000000002f781c */ /* 0x000ff60000789e72 */
[----:B------:R-:W-:Y:S02]  /*4a20*/  @!UPT UIADD3 URZ, UPT, UPT, URZ, URZ, URZ ;  /* 0x000000fffffff290 */ /* 0x000fe4000fffe0ff */
[----:B-1----:R-:W-:Y:S05]  /*4a30*/  @!P4 IADD3 R9, P0, PT, R36, 0x580, RZ ;  /* 0x000005802409c810 */ /* 0x002fea0007f1e0ff */
[----:B--2---:R-:W-:Y:S01]  /*4a40*/  @!P4 IMAD.X R0, RZ, RZ, R37, P0 ;  /* 0x000000ffff00c224 */ /* 0x004fe200000e0625 */
[----:B---3--:R-:W-:Y:S07]  /*4a50*/  @!P2 BRA `(.L_x_88) ;  /* 0x000000480010a947 */ /* 0x008fee0003800000 */
.L_x_201:
[----:B------:R-:W-:Y:S01]  /*4a60*/  @!P4 R2UR UR8, R0 ;  /* 0x000000000008c2ca */ /* 0x000fe200000e0000 */
[----:B------:R-:W-:Y:S01]  /*4a70*/  VOTEU.ALL UP1, P4 ;  /* 0x0000000000ff7886 */ /* 0x000fe20002020000 */
[----:B------:R-:W-:Y:S01]  /*4a80*/  @!P4 R2UR UR9, R9 ;  /* 0x000000000909c2ca */ /* 0x000fe200000e0000 */
[----:B------:R-:W-:Y:S01]  /*4a90*/  @!P4 IMAD.MOV.U32 R0, RZ, RZ, 0x1000 ;  /* 0x00001000ff00c424 */ /* 0x000fe200078e00ff */
[----:B------:R-:W-:Y:S01]  /*4aa0*/  UMOV UR10, 0x0 ;  /* 0x00000000000a7882 */ /* 0x000fe20000000000 */
[----:B------:R-:W-:Y:S01]  /*4ab0*/  UMOV UR11, 0x10000000 ;  /* 0x10000000000b7882 */ /* 0x000fe20000000000 */
[----:B------:R-:W-:Y:S01]  /*4ac0*/  @!UP1 UIADD3 UR32, UPT, UPT, UR7, 0x400, URZ ;  /* 0x0000040007209890 */ /* 0x000fe2000fffe0ff */
[----:B------:R-:W-:Y:S01]  /*4ad0*/  @!P4 IADD3 R9, P0, PT, R36, 0x580, RZ ;  /* 0x000005802409c810 */ /* 0x000fe20007f1e0ff */
[----:B------:R-:W-:Y:S05]  /*4ae0*/  VOTEU.ALL UP1, P4 ;  /* 0x0000000000ff7886 */ /* 0x000fea0002020000 */
[----:B------:R-:W-:Y:S01]  /*4af0*/  IMAD.U32 R11, RZ, RZ, UR8 ;  /* 0x00000008ff0b7e24 */ /* 0x000fe2000f8e00ff */
[----:B------:R-:W-:Y:S01]  /*4b00*/  UPRMT UR8, UR37, 0x654, UR33 ;  /* 0x0000065425087896 */ /* 0x000fe20008000021 */
[----:B------:R-:W-:Y:S03]  /*4b10*/  IMAD.U32 R10, RZ, RZ, UR9 ;  /* 0x00000009ff0a7e24 */ /* 0x000fe6000f8e00ff */
[----:B------:R-:W-:Y:S02]  /*4b20*/  @!P4 R2UR UR15, R11 ;  /* 0x000000000b0fc2ca */ /* 0x000fe400000e0000 */
[----:B------:R-:W-:Y:S11]  /*4b30*/  @!P4 R2UR UR14, R10 ;  /* 0x000000000a0ec2ca */ /* 0x000ff600000e0000 */
[----:B------:R-:W-:Y:S02]  /*4b40*/  @!UPT UIADD3 URZ, UPT, UPT, URZ, URZ, URZ ;  /* 0x000000fffffff290 */ /* 0x000fe4000fffe0ff */
[----:B------:R2:W-:Y:S01]  /*4b50*/  @!UP1 UTMALDG.3D [UR32], [UR14], desc[UR10] ;  /* 0x00000a200e0095b4 */ /* 0x0005e20008011000 */
[----:B------:R3:W-:Y:S01]  /*4b60*/  @!P4 SYNCS.ARRIVE.TRANS64.RED.A0TR RZ, [UR7+0x110], R0 ;  /* 0x00011000ffffc9a7 */ /* 0x0007e20008300407 */
[----:B------:R-:W-:Y:S01]  /*4b70*/  SYNCS.ARRIVE.TRANS64.RED.A1T0 RZ, [UR8], RZ ;  /* 0x000000ffffff79a7 */ /* 0x000fe20008100408 */
[----:B---3--:R-:W-:Y:S01]  /*4b80*/  @!P4 IMAD.X R0, RZ, RZ, R37, P0 ;  /* 0x000000ffff00c224 */ /* 0x008fe200000e0625 */
[----:B------:R-:W3:Y:S02]  /*4b90*/  SYNCS.PHASECHK.TRANS64.TRYWAIT P2, [UR7+0x138], R12 ;  /* 0x0001380cff0075a7 */ /* 0x000ee40008041107 */
[----:B--23--:R-:W-:Y:S05]  /*4ba0*/  @!P2 BRA `(.L_x_89) ;  /* 0x0000004400d4a947 */ /* 0x00cfea0003800000 */
.L_x_203:
        /* <DEDUP_REMOVED lines=8> */
[----:B------:R-:W-:Y:S01]  /*4c30*/  @!UP1 UIADD3 UR24, UPT, UPT, UR7, 0x1400, URZ ;  /* 0x0000140007189890 */ /* 0x000fe2000fffe0ff */
[----:B------:R-:W-:Y:S01]  /*4c40*/  VOTEU.ALL UP1, P4 ;  /* 0x0000000000ff7886 */ /* 0x000fe20002020000 */
[----:B------:R-:W-:Y:S01]  /*4c50*/  UMOV UR27, UR35 ;  /* 0x00000023001b7c82 */ /* 0x000fe20008000000 */
[----:B------:R-:W-:Y:S02]  /*4c60*/  UMOV UR28, UR36 ;  /* 0x00000024001c7c82 */ /* 0x000fe40008000000 */
[----:B------:R-:W-:Y:S01]  /*4c70*/  IMAD.U32 R11, RZ, RZ, UR8 ;  /* 0x00000008ff0b7e24 */ /* 0x000fe2000f8e00ff */
[----:B------:R-:W-:Y:S01]  /*4c80*/  UPRMT UR8, UR37, 0x654, UR25 ;  /* 0x0000065425087896 */ /* 0x000fe20008000019 */
[----:B------:R-:W-:Y:S02]  /*4c90*/  IMAD.U32 R10, RZ, RZ, UR9 ;  /* 0x00000009ff0a7e24 */ /* 0x000fe4000f8e00ff */
[----:B------:R-:W-:Y:S01]  /*4ca0*/  @!P4 IMAD.X R20, RZ, RZ, R37, P0 ;  /* 0x000000ffff14c224 */ /* 0x000fe200000e0625 */
[----:B------:R-:W-:Y:S02]  /*4cb0*/  @!P4 R2UR UR15, R11 ;  /* 0x000000000b0fc2ca */ /* 0x000fe400000e0000 */
[----:B------:R-:W-:Y:S11]  /*4cc0*/  @!P4 R2UR UR14, R10 ;  /* 0x000000000a0ec2ca */ /* 0x000ff600000e0000 */
[----:B------:R-:W-:Y:S02]  /*4cd0*/  @!UPT UIADD3 URZ, UPT, UPT, URZ, URZ, URZ ;  /* 0x000000fffffff290 */ /* 0x000fe4000fffe0ff */
[----:B------:R2:W-:Y:S01]  /*4ce0*/  @!UP1 UTMALDG.3D [UR24], [UR14], desc[UR10] ;  /* 0x00000a180e0095b4 */ /* 0x0005e20008011000 */
[----:B------:R2:W-:Y:S01]  /*4cf0*/  @!P4 SYNCS.ARRIVE.TRANS64.RED.A0TR RZ, [UR7+0x118], R0 ;  /* 0x00011800ffffc9a7 */ /* 0x0005e20008300407 */
[----:B------:R-:W-:Y:S01]  /*4d00*/  SYNCS.ARRIVE.TRANS64.RED.A1T0 RZ, [UR8], RZ ;  /* 0x000000ffffff79a7 */ /* 0x000fe20008100408 */
[----:B------:R-:W3:Y:S02]  /*4d10*/  SYNCS.PHASECHK.TRANS64.TRYWAIT P2, [UR7+0x140], R12 ;  /* 0x0001400cff0075a7 */ /* 0x000ee40008041107 */
[----:B--23--:R-:W-:Y:S05]  /*4d20*/  @!P2 BRA `(.L_x_90) ;  /* 0x00000044008ca947 */ /* 0x00cfea0003800000 */
.L_x_205:
[----:B------:R-:W2:Y:S01]  /*4d30*/  LDC.64 R14, c[0x0][0xb10] ;  /* 0x0002c400ff0e7b82 */ /* 0x000ea20000000a00 */
[----:B------:R-:W-:Y:S01]  /*4d40*/  @!P4 R2UR UR8, R20 ;  /* 0x000000001408c2ca */ /* 0x000fe200000e0000 */
[----:B------:R-:W-:Y:S01]  /*4d50*/  VOTEU.ALL UP1, P4 ;  /* 0x0000000000ff7886 */ /* 0x000fe20002020000 */
[----:B------:R-:W-:Y:S01]  /*4d60*/  @!P4 R2UR UR9, R21 ;  /* 0x000000001509c2ca */ /* 0x000fe200000e0000 */
[----:B------:R-:W-:Y:S01]  /*4d70*/  UMOV UR10, 0x0 ;  /* 0x00000000000a7882 */ /* 0x000fe20000000000 */
[----:B------:R-:W-:Y:S03]  /*4d80*/  UMOV UR11, 0x10000000 ;  /* 0x10000000000b7882 */ /* 0x000fe60000000000 */
[----:B------:R-:W3:Y:S01]  /*4d90*/  LDC.64 R10, c[0x0][0xb18] ;  /* 0x0002c600ff0a7b82 */ /* 0x000ee20000000a00 */
[----:B------:R-:W-:Y:S01]  /*4da0*/  @!UP1 UIADD3 UR18, UPT, UPT, UR34, 0x40, URZ ;  /* 0x0000004022129890 */ /* 0x000fe2000fffe0ff */
[----:B------:R-:W-:Y:S01]  /*4db0*/  @P3 SHF.R.U32.HI R24, RZ, 0x10, R29 ;  /* 0x00000010ff183819 */ /* 0x000fe2000001161d */
[----:B------:R-:W-:Y:S01]  /*4dc0*/  @!UP1 UIADD3 UR16, UPT, UPT, UR7, 0x2400, URZ ;  /* 0x0000240007109890 */ /* 0x000fe2000fffe0ff */
[----:B------:R-:W-:Y:S01]  /*4dd0*/  VIADD R27, R27, 0x1 ;  /* 0x000000011b1b7836 */ /* 0x000fe20000000000 */
[----:B------:R-:W-:Y:S03]  /*4de0*/  VOTEU.ALL UP1, P4 ;  /* 0x0000000000ff7886 */ /* 0x000fe60002020000 */
[----:B------:R-:W5:Y:S01]  /*4df0*/  @!P1 LDC R0, c[0x0][0xb20] ;  /* 0x0002c800ff009b82 */ /* 0x000f620000000800 */
[----:B------:R-:W-:Y:S01]  /*4e00*/  UMOV UR19, UR35 ;  /* 0x0000002300137c82 */ /* 0x000fe20008000000 */
[----:B------:R-:W-:Y:S01]  /*4e10*/  IMAD.U32 R21, RZ, RZ, UR8 ;  /* 0x00000008ff157e24 */ /* 0x000fe2000f8e00ff */
[----:B------:R-:W-:Y:S05]  /*4e20*/  UMOV UR20, UR36 ;  /* 0x0000002400147c82 */ /* 0x000fea0008000000 */
[----:B-1----:R-:W1:Y:S01]  /*4e30*/  @!P1 LDC R3, c[0x0][0xb0c] ;  /* 0x0002c300ff039b82 */ /* 0x002e620000000800 */
[----:B------:R-:W-:Y:S01]  /*4e40*/  IMAD.U32 R20, RZ, RZ, UR9 ;  /* 0x00000009ff147e24 */ /* 0x000fe2000f8e00ff */
[----:B------:R-:W-:Y:S01]  /*4e50*/  UPRMT UR8, UR37, 0x654, UR17 ;  /* 0x0000065425087896 */ /* 0x000fe20008000011 */
[----:B------:R-:W-:Y:S03]  /*4e60*/  @!P4 R2UR UR15, R21 ;  /* 0x00000000150fc2ca */ /* 0x000fe600000e0000 */
[----:B------:R-:W-:Y:S01]  /*4e70*/  @!P4 R2UR UR14, R20 ;  /* 0x00000000140ec2ca */ /* 0x000fe200000e0000 */
[----:B------:R-:W-:Y:S11]  /*4e80*/  @!P4 IMAD.MOV.U32 R20, RZ, RZ, 0x1000 ;  /* 0x00001000ff14c424 */ /* 0x000ff600078e00ff */
[----:B------:R-:W-:Y:S01]  /*4e90*/  @!UPT UIADD3 URZ, UPT, UPT, URZ, URZ, URZ ;  /* 0x000000fffffff290 */ /* 0x000fe2000fffe0ff */
[----:B------:R1:W-:Y:S01]  /*4ea0*/  @!UP1 UTMALDG.3D [UR16], [UR14], desc[UR10] ;  /* 0x00000a100e0095b4 */ /* 0x0003e20008011000 */
[----:B------:R1:W-:Y:S02]  /*4eb0*/  @!P4 SYNCS.ARRIVE.TRANS64.RED.A0TR RZ, [UR7+0x120], R20 ;  /* 0x00012014ffffc9a7 */ /* 0x0003e40008300407 */
[----:B-1----:R-:W-:Y:S01]  /*4ec0*/  @!P1 ISETP.NE.AND P2, PT, R3, 0x1, PT ;  /* 0x000000010300980c */ /* 0x002fe20003f45270 */
[C---:B--2---:R-:W-:Y:S01]  /*4ed0*/  @!P1 IMAD.HI.U32 R14, R13.reuse, R14, RZ ;  /* 0x0000000e0d0e9227 */ /* 0x044fe200078e00ff */
[----:B---3--:R-:W-:Y:S03]  /*4ee0*/  @!P1 ISETP.NE.AND P0, PT, R10, 0x1, PT ;  /* 0x000000010a00980c */ /* 0x008fe60003f05270 */
[C---:B------:R-:W-:Y:S01]  /*4ef0*/  @!P1 IMAD.HI.U32 R11, R8.reuse, R11, RZ ;  /* 0x0000000b080b9227 */ /* 0x040fe200078e00ff */
[----:B------:R-:W-:Y:S04]  /*4f00*/  @!P1 SHF.R.U32.HI R14, RZ, R15, R14 ;  /* 0x0000000fff0e9219 */ /* 0x000fe8000001160e */
[----:B-----5:R-:W-:Y:S01]  /*4f10*/  @!P1 SHF.R.U32.HI R9, RZ, R0, R11 ;  /* 0x00000000ff099219 */ /* 0x020fe2000001160b */
[----:B------:R-:W-:Y:S01]  /*4f20*/  SYNCS.ARRIVE.TRANS64.RED.A1T0 RZ, [UR8], RZ ;  /* 0x000000ffffff79a7 */ /* 0x000fe20008100408 */
[----:B------:R-:W-:Y:S02]  /*4f30*/  @!P1 SEL R14, R13, R14, !P2 ;  /* 0x0000000e0d0e9207 */ /* 0x000fe40005000000 */
[----:B------:R-:W-:Y:S01]  /*4f40*/  @!P1 SEL R9, R8, R9, !P0 ;  /* 0x0000000908099207 */ /* 0x000fe20004000000 */
[----:B------:R-:W1:Y:S04]  /*4f50*/  SYNCS.PHASECHK.TRANS64.TRYWAIT P5, [UR7+0x148], R12 ;  /* 0x0001480cff0075a7 */ /* 0x000e6800080a1107 */
[----:B------:R-:W-:Y:S02]  /*4f60*/  @!P1 IMAD.IADD R0, R9, 0x1, -R14 ;  /* 0x0000000109009824 */ /* 0x000fe400078e0a0e */
[----:B------:R-:W-:Y:S02]  /*4f70*/  @!P1 IMAD.IADD R9, R14, 0x1, -R9 ;  /* 0x000000010e099824 */ /* 0x000fe400078e0a09 */
[----:B------:R-:W-:Y:S02]  /*4f80*/  @!P1 IMAD R13, R0, R3, R13 ;  /* 0x00000003000d9224 */ /* 0x000fe400078e020d */
[----:B------:R-:W-:Y:S01]  /*4f90*/  @!P1 IMAD R8, R9, R10, R8 ;  /* 0x0000000a09089224 */ /* 0x000fe200078e0208 */
[----:B-1----:R-:W-:Y:S06]  /*4fa0*/  @!P5 BRA `(.L_x_91) ;  /* 0x000000440004d947 */ /* 0x002fec0003800000 */
.L_x_207:
[----:B-1----:R-:W-:Y:S01]  /*4fb0*/  @!P4 IADD3 R3, P0, PT, R36, 0x580, RZ ;  /* 0x000005802403c810 */ /* 0x002fe20007f1e0ff */
[----:B------:R-:W-:Y:S01]  /*4fc0*/  VOTEU.ALL UP1, P4 ;  /* 0x0000000000ff7886 */ /* 0x000fe20002020000 */
[----:B------:R-:W-:Y:S01]  /*4fd0*/  UMOV UR18, 0x0 ;  /* 0x0000000000127882 */ /* 0x000fe20000000000 */
[----:B------:R-:W-:Y:S01]  /*4fe0*/  UMOV UR19, 0x10000000 ;  /* 0x1000000000137882 */ /* 0x000fe20000000000 */
[----:B------:R-:W-:Y:S01]  /*4ff0*/  @!P4 R2UR UR9, R3 ;  /* 0x000000000309c2ca */ /* 0x000fe200000e0000 */
[----:B------:R-:W-:Y:S01]  /*5000*/  @!P4 IMAD.X R0, RZ, RZ, R37, P0 ;  /* 0x000000ffff00c224 */ /* 0x000fe200000e0625 */
[----:B------:R-:W-:Y:S01]  /*5010*/  @!UP1 UIADD3 UR10, UPT, UPT, UR34, 0x60, URZ ;  /* 0x00000060220a9890 */ /* 0x000fe2000fffe0ff */
[----:B------:R-:W-:Y:S01]  /*5020*/  ISETP.NE.AND P0, PT, R27, 0x2, PT ;  /* 0x000000021b00780c */ /* 0x000fe20003f05270 */
[----:B------:R-:W-:Y:S01]  /*5030*/  UMOV UR11, UR35 ;  /* 0x00000023000b7c82 */ /* 0x000fe20008000000 */
[----:B------:R-:W-:Y:S01]  /*5040*/  UMOV UR12, UR36 ;  /* 0x00000024000c7c82 */ /* 0x000fe20008000000 */
[----:B------:R-:W-:Y:S01]  /*5050*/  @!P4 R2UR UR8, R0 ;  /* 0x000000000008c2ca */ /* 0x000fe200000e0000 */
[----:B------:R-:W-:Y:S01]  /*5060*/  IMAD.IADD R20, R8, 0x1, R58 ;  /* 0x0000000108147824 */ /* 0x000fe200078e023a */
[----:B------:R-:W-:Y:S01]  /*5070*/  @P3 R2UR UR36, R24 ;  /* 0x00000000182432ca */ /* 0x000fe200000e0000 */
[----:B------:R-:W-:Y:S01]  /*5080*/  IMAD.IADD R21, R13, 0x1, R60 ;  /* 0x000000010d157824 */ /* 0x000fe200078e023c */
[----:B------:R-:W-:Y:S02]  /*5090*/  SEL R0, RZ, 0x1, P0 ;  /* 0x00000001ff007807 */ /* 0x000fe40000000000 */
[----:B------:R-:W-:Y:S01]  /*50a0*/  LOP3.LUT R32, R32, 0x1, RZ, 0x3c, !PT ;  /* 0x0000000120207812 */ /* 0x000fe200078e3cff */
[----:B------:R-:W-:Y:S01]  /*50b0*/  IMAD.U32 R10, RZ, RZ, UR9 ;  /* 0x00000009ff0a7e24 */ /* 0x000fe2000f8e00ff */
[----:B------:R-:W-:Y:S01]  /*50c0*/  @!UP1 UIADD3 UR9, UPT, UPT, UR7, 0x128, URZ ;  /* 0x0000012807099890 */ /* 0x000fe2000fffe0ff */
[----:B------:R-:W-:Y:S02]  /*50d0*/  LOP3.LUT R25, R25, R0, RZ, 0x3c, !PT ;  /* 0x0000000019197212 */ /* 0x000fe400078e3cff */
[----:B------:R-:W-:Y:S02]  /*50e0*/  SEL R27, R27, RZ, P0 ;  /* 0x000000ff1b1b7207 */ /* 0x000fe40000000000 */
[----:B------:R-:W-:Y:S01]  /*50f0*/  IMAD.U32 R11, RZ, RZ, UR8 ;  /* 0x00000008ff0b7e24 */ /* 0x000fe2000f8e00ff */
[----:B------:R-:W-:Y:S01]  /*5100*/  @!P4 R2UR UR14, R10 ;  /* 0x000000000a0ec2ca */ /* 0x000fe200000e0000 */
[----:B------:R-:W-:Y:S01]  /*5110*/  @!UP1 UIADD3 UR8, UPT, UPT, UR7, 0x3400, URZ ;  /* 0x0000340007089890 */ /* 0x000fe2000fffe0ff */
[----:B------:R-:W-:Y:S02]  /*5120*/  VOTEU.ALL UP1, P4 ;  /* 0x0000000000ff7886 */ /* 0x000fe40002020000 */
[----:B------:R-:W-:Y:S11]  /*5130*/  @!P4 R2UR UR15, R11 ;  /* 0x000000000b0fc2ca */ /* 0x000ff600000e0000 */
[----:B------:R-:W-:Y:S02]  /*5140*/  @!UPT UIADD3 URZ, UPT, UPT, URZ, URZ, URZ ;  /* 0x000000fffffff290 */ /* 0x000fe4000fffe0ff */
[----:B------:R2:W-:Y:S01]  /*5150*/  @!UP1 UTMALDG.3D [UR8], [UR14], desc[UR18] ;  /* 0x000012080e0095b4 */ /* 0x0005e20008011000 */
[----:B------:R2:W-:Y:S01]  /*5160*/  @!P4 SYNCS.ARRIVE.TRANS64.RED.A0TR RZ, [UR7+0x128], R23 ;  /* 0x00012817ffffc9a7 */ /* 0x0005e20008300407 */
[----:B------:R-:W-:Y:S01]  /*5170*/  UPLOP3.LUT UP1, UPT, UPT, UPT, UPT, 0x80, 0x8 ;  /* 0x000000000008789c */ /* 0x000fe20003f2f070 */
[----:B------:R-:W-:Y:S01]  /*5180*/  SYNCS.ARRIVE.TRANS64.RED.A1T0 RZ, [UR13], RZ ;  /* 0x000000ffffff79a7 */ /* 0x000fe2000810040d */
[----:B------:R-:W-:Y:S09]  /*5190*/  @P3 BRA `(.L_x_92) ;  /* 0xfffffff000943947 */ /* 0x000ff2000383ffff */
[----:B------:R-:W-:-:S04]  /*51a0*/  SHF.L.U32 R3, R32, 0x1f, RZ ;  /* 0x0000001f20037819 */ /* 0x000fc800000006ff */
[----:B------:R-:W1:Y:S02]  /*51b0*/  SYNCS.PHASECHK.TRANS64.TRYWAIT P0, [UR7+0x130], R3 ;  /* 0x00013003ff0075a7 */ /* 0x000e640008001107 */
[----:B-1----:R-:W-:Y:S05]  /*51c0*/  @!P0 BRA `(.L_x_93) ;  /* 0x0000004000948947 */ /* 0x002fea0003800000 */
.L_x_209:
[----:B------:R-:W3:Y:S02]  /*51d0*/  SYNCS.PHASECHK.TRANS64.TRYWAIT P0, [UR7+0x138], R3 ;  /* 0x00013803ff0075a7 */ /* 0x000ee40008001107 */
[----:B---3--:R-:W-:Y:S05]  /*51e0*/  @!P0 BRA `(.L_x_94) ;  /* 0x0000004000a48947 */ /* 0x008fea0003800000 */
.L_x_211:
[----:B------:R-:W3:Y:S02]  /*51f0*/  SYNCS.PHASECHK.TRANS64.TRYWAIT P0, [UR7+0x140], R3 ;  /* 0x00014003ff0075a7 */ /* 0x000ee40008001107 */
[----:B---3--:R-:W-:Y:S05]  /*5200*/  @!P0 BRA `(.L_x_95) ;  /* 0x0000004000b48947 */ /* 0x008fea0003800000 */
.L_x_213:
[----:B-1----:R-:W-:-:S07]  /*5210*/  MOV R0, UR7 ;  /* 0x0000000700007c02 */ /* 0x002fce0008000f00 */
.L_x_96:
[----:B-1----:R-:W-:-:S04]  /*5220*/  SHF.L.U32 R3, R32, 0x1f, RZ ;  /* 0x0000001f20037819 */ /* 0x002fc800000006ff */
[----:B------:R1:W3:Y:S03]  /*5230*/  SYNCS.PHASECHK.TRANS64.TRYWAIT P0, [R0+URZ+0x148], R3 ;  /* 0x00014803000075a7 */ /* 0x0002e600080011ff */
[----:B---3--:R-:W-:Y:S05]  /*5240*/  @!P0 NANOSLEEP.SYNCS 0x989680 ;  /* 0x009896800000895d */ /* 0x008fea0003900000 */
[----:B------:R-:W3:Y:S02]  /*5250*/  @!P0 SYNCS.PHASECHK.TRANS64 P0, [R0+URZ+0x148], R3 ;  /* 0x00014803000085a7 */ /* 0x000ee400080010ff */
[----:B--23--:R-:W-:Y:S05]  /*5260*/  @P0 EXIT ;  /* 0x000000000000094d */ /* 0x00cfea0003800000 */
[----:B------:R-:W-:Y:S05]  /*5270*/  BRA `(.L_x_96) ;  /* 0xfffffffc00e87947 */ /* 0x000fea000383ffff */
.L_x_81:
[----:B------:R-:W-:-:S06]  /*5280*/  UISETP.GE.AND UP1, UPT, UR8, 0x4, UPT ;  /* 0x000000040800788c */ /* 0x000fcc000bf26270 */
[----:B------:R-:W-:-:S13]  /*5290*/  PLOP3.LUT P0, PT, PT, PT, UP1, 0x80, 0x8 ;  /* 0x000000000008781c */ /* 0x000fda0003f0f018 */
[----:B------:R-:W-:Y:S05]  /*52a0*/  @!P0 EXIT ;  /* 0x000000000000894d */ /* 0x000fea0003800000 */
[----:B------:R-:W-:Y:S01]  /*52b0*/  BAR.SYNC.DEFER_BLOCKING 0x6, 0xa0 ;  /* 0x0182800000007b1d */ /* 0x000fe20000010000 */
[C---:B------:R-:W-:Y:S01]  /*52c0*/  IMAD.SHL.U32 R7, R72.reuse, 0x20, RZ ;  /* 0x0000002048077824 */ /* 0x040fe200078e00ff */
[C---:B------:R-:W-:Y:S01]  /*52d0*/  LOP3.LUT P0, RZ, R72.reuse, 0x4, RZ, 0xc0, !PT ;  /* 0x0000000448ff7812 */ /* 0x040fe2000780c0ff */
[C---:B------:R-:W-:Y:S01]  /*52e0*/  IMAD.SHL.U32 R64, R72.reuse, 0x10, RZ ;  /* 0x0000001048407824 */ /* 0x040fe200078e00ff */
[----:B------:R-:W-:Y:S01]  /*52f0*/  CS2R R68, SRZ ;  /* 0x0000000000447805 */ /* 0x000fe2000001ff00 */
[C---:B------:R-:W-:Y:S01]  /*5300*/  IMAD.SHL.U32 R5, R72.reuse, 0x4, RZ ;  /* 0x0000000448057824 */ /* 0x040fe200078e00ff */
[----:B------:R-:W-:Y:S02]  /*5310*/  UMOV UR48, 0x400 ;  /* 0x0000040000307882 */ /* 0x000fe40000000000 */
[----:B------:R-:W1:Y:S01]  /*5320*/  LDC R63, c[0x0][0x370] ;  /* 0x0000dc00ff3f7b82 */ /* 0x000e620000000800 */
[----:B------:R-:W-:Y:S01]  /*5330*/  ULEA UR48, UR37, UR48, 0x18 ;  /* 0x0000003025307291 */ /* 0x000fe2000f8ec0ff */
[----:B------:R-:W-:Y:S01]  /*5340*/  LOP3.LUT R0, R7, 0xc0, RZ, 0xc0, !PT ;  /* 0x000000c007007812 */ /* 0x000fe200078ec0ff */
[----:B------:R-:W-:Y:S01]  /*5350*/  IMAD.U32 R32, R72, 0x10000, RZ ;  /* 0x0001000048207824 */ /* 0x000fe200078e00ff */
[----:B------:R-:W-:Y:S01]  /*5360*/  LOP3.LUT R64, R64, 0x600, RZ, 0xc0, !PT ;  /* 0x0000060040407812 */ /* 0x000fe200078ec0ff */
[----:B------:R-:W-:Y:S01]  /*5370*/  UIADD3 UR4, UPT, UPT, UR48, 0x400, URZ ;  /* 0x0000040030047890 */ /* 0x000fe2000fffe0ff */
[----:B------:R-:W-:Y:S01]  /*5380*/  LOP3.LUT R5, R0, 0x18, R5, 0xf8, !PT ;  /* 0x0000001800057812 */ /* 0x000fe200078ef805 */
[----:B------:R-:W-:Y:S01]  /*5390*/  IMAD.MOV.U32 R71, RZ, RZ, 0x20 ;  /* 0x00000020ff477424 */ /* 0x000fe200078e00ff */
[----:B------:R-:W2:Y:S01]  /*53a0*/  LDC R28, c[0x0][0xb0c] ;  /* 0x0002c300ff1c7b82 */ /* 0x000ea20000000800 */
[----:B------:R-:W-:Y:S01]  /*53b0*/  SHF.R.U32.HI R0, RZ, 0x1, R72 ;  /* 0x00000001ff007819 */ /* 0x000fe20000011648 */
[----:B------:R-:W-:Y:S01]  /*53c0*/  IMAD.MOV.U32 R70, RZ, RZ, 0x1 ;  /* 0x00000001ff467424 */ /* 0x000fe200078e00ff */
[--C-:B------:R-:W-:Y:S01]  /*53d0*/  LOP3.LUT R64, R64, 0x20, R7.reuse, 0xf8, !PT ;  /* 0x0000002040407812 */ /* 0x100fe200078ef807 */
[----:B------:R-:W-:Y:S01]  /*53e0*/  IMAD.MOV.U32 R30, RZ, RZ, RZ ;  /* 0x000000ffff1e7224 */ /* 0x000fe200078e00ff */
[----:B------:R-:W-:Y:S01]  /*53f0*/  LOP3.LUT R32, R32, 0x600000, RZ, 0xc0, !PT ;  /* 0x0060000020207812 */ /* 0x000fe200078ec0ff */
[----:B------:R-:W-:Y:S01]  /*5400*/  IMAD.MOV.U32 R75, RZ, RZ, RZ ;  /* 0x000000ffff4b7224 */ /* 0x000fe200078e00ff */
[----:B------:R-:W-:Y:S01]  /*5410*/  LOP3.LUT R5, R5, 0x8, R0, 0x78, !PT ;  /* 0x0000000805057812 */ /* 0x000fe200078e7800 */
[----:B------:R-:W4:Y:S01]  /*5420*/  LDC R61, c[0x0][0xb20] ;  /* 0x0002c800ff3d7b82 */ /* 0x000f220000000800 */
[----:B------:R-:W3:Y:S01]  /*5430*/  LDS R3, [UR48+0x210] ;  /* 0x00021030ff037984 */ /* 0x000ee20008000800 */
[----:B------:R-:W-:Y:S01]  /*5440*/  LOP3.LUT R64, R64, 0x100, R7, 0xf8, !PT ;  /* 0x0000010040407812 */ /* 0x000fe200078ef807 */
[----:B------:R-:W-:Y:S01]  /*5450*/  IMAD.U32 R66, RZ, RZ, UR4 ;  /* 0x00000004ff427e24 */ /* 0x000fe2000f8e00ff */
[----:B------:R-:W-:Y:S01]  /*5460*/  LOP3.LUT R72, R72, 0x60, RZ, 0xc0, !PT ;  /* 0x0000006048487812 */ /* 0x000fe200078ec0ff */
[----:B------:R-:W1:Y:S01]  /*5470*/  LDCU.64 UR52, c[0x0][0x348] ;  /* 0x00006900ff3477ac */ /* 0x000e620008000a00 */
[----:B------:R-:W-:-:S02]  /*5480*/  LOP3.LUT R64, R64, R5, RZ, 0xfc, !PT ;  /* 0x0000000540407212 */ /* 0x000fc400078efcff */
[----:B------:R-:W1:Y:S01]  /*5490*/  LDC R27, c[0x0][0xb30] ;  /* 0x0002cc00ff1b7b82 */ /* 0x000e620000000800 */
[----:B------:R-:W-:Y:S01]  /*54a0*/  SEL R71, R71, 0xffffffe0, !P0 ;  /* 0xffffffe047477807 */ /* 0x000fe20004000000 */
[----:B------:R-:W1:Y:S01]  /*54b0*/  LDCU.64 UR38, c[0x0][0x888] ;  /* 0x00011100ff2677ac */ /* 0x000e620008000a00 */
[----:B------:R-:W1:Y:S05]  /*54c0*/  LDCU.64 UR44, c[0x0][0x890] ;  /* 0x00011200ff2c77ac */ /* 0x000e6a0008000a00 */
[----:B------:R-:W1:Y:S01]  /*54d0*/  LDC.64 R56, c[0x0][0xb10] ;  /* 0x0002c400ff387b82 */ /* 0x000e620000000a00 */
[----:B------:R-:W-:Y:S01]  /*54e0*/  UMOV UR49, URZ ;  /* 0x000000ff00317c82 */ /* 0x000fe20008000000 */
[----:B------:R-:W-:-:S06]  /*54f0*/  UMOV UR51, URZ ;  /* 0x000000ff00337c82 */ /* 0x000fcc0008000000 */
[----:B------:R-:W1:Y:S08]  /*5500*/  LDC.64 R24, c[0x0][0xb18] ;  /* 0x0002c600ff187b82 */ /* 0x000e700000000a00 */
[----:B------:R-:W1:Y:S08]  /*5510*/  LDC.64 R22, c[0x0][0xb28] ;  /* 0x0002ca00ff167b82 */ /* 0x000e700000000a00 */
[----:B------:R-:W1:Y:S01]  /*5520*/  LDC.64 R54, c[0x0][0x8b0] ;  /* 0x00022c00ff367b82 */ /* 0x000e620000000a00 */
[----:B---3--:R-:W-:-:S07]  /*5530*/  IMAD.IADD R32, R3, 0x1, R32 ;  /* 0x0000000103207824 */ /* 0x008fce00078e0220 */
[----:B------:R-:W3:Y:S08]  /*5540*/  LDC.64 R52, c[0x0][0x8a8] ;  /* 0x00022a00ff347b82 */ /* 0x000ef00000000a00 */
[----:B--2-4-:R-:W1:Y:S02]  /*5550*/  LDC R62, c[0x0][0x374] ;  /* 0x0000dd00ff3e7b82 */ /* 0x014e640000000800 */
.L_x_140:
[C---:B------:R-:W-:Y:S02]  /*5560*/  LEA R0, R75.reuse, UR48, 0x3 ;  /* 0x000000304b007c11 */ /* 0x040fe4000f8e18ff */
[----:B------:R-:W-:Y:S02]  /*5570*/  SHF.L.U32 R3, R68, 0x1f, RZ ;  /* 0x0000001f44037819 */ /* 0x000fe400000006ff */
[----:B------:R-:W-:Y:S02]  /*5580*/  LEA R16, R75, UR48, 0x4 ;  /* 0x000000304b107c11 */ /* 0x000fe4000f8e20ff */
[----:B------:R-:W2:Y:S02]  /*5590*/  SYNCS.PHASECHK.TRANS64.TRYWAIT P0, [R0+URZ+0x160], R3 ;  /* 0x00016003000075a7 */ /* 0x000ea400080011ff */
[----:B-12---:R-:W-:Y:S05]  /*55a0*/  @!P0 BRA `(.L_x_97) ;  /* 0x0000003c00e48947 */ /* 0x006fea0003800000 */
.L_x_214:
[----:B------:R-:W4:Y:S01]  /*55b0*/  LDC.64 R12, c[0x0][0xb10] ;  /* 0x0002c400ff0c7b82 */ /* 0x000f220000000a00 */
[----:B------:R-:W3:Y:S01]  /*55c0*/  LDS.128 R16, [R16+0x1f0] ;  /* 0x0001f00010107984 */ /* 0x000ee20000000c00 */
[----:B-1----:R-:W-:Y:S01]  /*55d0*/  ISETP.NE.AND P1, PT, R27, 0x1, PT ;  /* 0x000000011b00780c */ /* 0x002fe20003f25270 */
[----:B--2---:R-:W-:Y:S01]  /*55e0*/  VIADD R0, R0, 0x170 ;  /* 0x0000017000007836 */ /* 0x004fe20000000000 */
[----:B------:R-:W-:Y:S04]  /*55f0*/  ISETP.GE.AND P0, PT, R26, 0x1, PT ;  /* 0x000000011a00780c */ /* 0x000fe80003f06270 */
[----:B------:R-:W1:Y:S01]  /*5600*/  LDC.64 R10, c[0x0][0xb18] ;  /* 0x0002c600ff0a7b82 */ /* 0x000e620000000a00 */
[----:B------:R-:W-:Y:S01]  /*5610*/  PRMT R0, RZ, 0x654, R0 ;  /* 0x00000654ff007816 */ /* 0x000fe20000000000 */
[----:B------:R-:W-:Y:S01]  /*5620*/  @!PT LDS RZ, [RZ] ;  /* 0x00000000fffff984 */ /* 0x000fe20000000800 */
[----:B------:R-:W-:Y:S01]  /*5630*/  @!PT LDS RZ, [RZ] ;  /* 0x00000000fffff984 */ /* 0x000fe20000000800 */
[----:B------:R-:W-:Y:S01]  /*5640*/  @!PT LDS RZ, [RZ] ;  /* 0x00000000fffff984 */ /* 0x000fe20000000800 */
[----:B------:R-:W-:Y:S01]  /*5650*/  @!PT LDS RZ, [RZ] ;  /* 0x00000000fffff984 */ /* 0x000fe20000000800 */
[----:B------:R2:W-:Y:S06]  /*5660*/  MEMBAR.ALL.CTA ;  /* 0x0000000000007992 */ /* 0x0005ec0000008000 */
[----:B--2---:R-:W2:Y:S01]  /*5670*/  FENCE.VIEW.ASYNC.S ;  /* 0x00000000000073c6 */ /* 0x004ea20000000000 */
[----:B------:R-:W1:Y:S08]  /*5680*/  @!P1 LDC R14, c[0x0][0xb20] ;  /* 0x0002c800ff0e9b82 */ /* 0x000e700000000800 */
[----:B------:R-:W1:Y:S01]  /*5690*/  @!P1 LDC R9, c[0x0][0xb0c] ;  /* 0x0002c300ff099b82 */ /* 0x000e620000000800 */
[----:B--2---:R2:W-:Y:S01]  /*56a0*/  SYNCS.ARRIVE.TRANS64.RED.A1T0 RZ, [R0+URZ], RZ ;  /* 0x000000ff00ff79a7 */ /* 0x0045e200081004ff */
[----:B---3--:R-:W-:Y:S04]  /*56b0*/  LOP3.LUT P4, RZ, R18, 0x1, RZ, 0xc0, !PT ;  /* 0x0000000112ff7812 */ /* 0x008fe8000788c0ff */
[----:B------:R-:W-:Y:S09]  /*56c0*/  P2R R73, PR, RZ, 0x10 ;  /* 0x00000010ff497803 */ /* 0x000ff20000000000 */
[----:B------:R-:W-:Y:S02]  /*56d0*/  @P4 MOV R31, R16 ;  /* 0x00000010001f4202 */ /* 0x000fe40000000f00 */
[----:B------:R-:W-:Y:S01]  /*56e0*/  @P4 LOP3.LUT R29, R17, 0xffff, RZ, 0xc0, !PT ;  /* 0x0000ffff111d4812 */ /* 0x000fe200078ec0ff */
[----:B--2-4-:R-:W-:Y:S06]  /*56f0*/  @!P0 BRA `(.L_x_98) ;  /* 0x0000000000a48947 */ /* 0x014fec0003800000 */
[----:B------:R-:W-:Y:S01]  /*5700*/  IMAD.HI.U32 R36, R62, R25, RZ ;  /* 0x000000193e247227 */ /* 0x000fe200078e00ff */
[----:B------:R-:W-:Y:S02]  /*5710*/  ISETP.NE.AND P0, PT, R24, 0x1, PT ;  /* 0x000000011800780c */ /* 0x000fe40003f05270 */
[----:B------:R-:W-:Y:S01]  /*5720*/  ISETP.NE.AND P2, PT, R26, 0x1, PT ;  /* 0x000000011a00780c */ /* 0x000fe20003f45270 */
[-C--:B------:R-:W-:Y:S01]  /*5730*/  IMAD.HI.U32 R34, R63, R56.reuse, RZ ;  /* 0x000000383f227227 */ /* 0x080fe200078e00ff */
[----:B------:R-:W-:Y:S02]  /*5740*/  SHF.R.U32.HI R37, RZ, R61, R36 ;  /* 0x0000003dff257219 */ /* 0x000fe40000011624 */
[----:B------:R-:W-:Y:S01]  /*5750*/  ISETP.NE.AND P3, PT, R28, 0x1, PT ;  /* 0x000000011c00780c */ /* 0x000fe20003f65270 */
[----:B------:R-:W-:Y:S01]  /*5760*/  IMAD.HI.U32 R40, R29, R25, RZ ;  /* 0x000000191d287227 */ /* 0x000fe200078e00ff */
[----:B------:R-:W-:Y:S02]  /*5770*/  SHF.R.U32.HI R34, RZ, R57, R34 ;  /* 0x00000039ff227219 */ /* 0x000fe40000011622 */
[----:B------:R-:W-:Y:S01]  /*5780*/  SEL R3, R62, R37, !P0 ;  /* 0x000000253e037207 */ /* 0x000fe20004000000 */
[----:B------:R-:W-:Y:S01]  /*5790*/  IMAD.HI.U32 R38, R31, R56, RZ ;  /* 0x000000381f267227 */ /* 0x000fe200078e00ff */
[----:B------:R-:W-:Y:S03]  /*57a0*/  SEL R7, R63, R34, !P3 ;  /* 0x000000223f077207 */ /* 0x000fe60005800000 */
[-C--:B------:R-:W-:Y:S01]  /*57b0*/  IMAD.HI.U32 R34, R3, R22.reuse, RZ ;  /* 0x0000001603227227 */ /* 0x080fe200078e00ff */
[----:B------:R-:W-:Y:S03]  /*57c0*/  SHF.R.U32.HI R38, RZ, R57, R38 ;  /* 0x00000039ff267219 */ /* 0x000fe60000011626 */
[----:B------:R-:W-:Y:S01]  /*57d0*/  IMAD.HI.U32 R36, R7, R22, RZ ;  /* 0x0000001607247227 */ /* 0x000fe200078e00ff */
[----:B------:R-:W-:Y:S02]  /*57e0*/  @P2 SHF.R.U32.HI R3, RZ, R23, R34 ;  /* 0x00000017ff032219 */ /* 0x000fe40000011622 */
[----:B------:R-:W-:Y:S02]  /*57f0*/  SHF.R.U32.HI R34, RZ, R61, R40 ;  /* 0x0000003dff227219 */ /* 0x000fe40000011628 */
[----:B------:R-:W-:Y:S01]  /*5800*/  @P2 SHF.R.U32.HI R7, RZ, R23, R36 ;  /* 0x00000017ff072219 */ /* 0x000fe20000011624 */
[C---:B------:R-:W-:Y:S01]  /*5810*/  IMAD R2, R26.reuse, R3, RZ ;  /* 0x000000031a027224 */ /* 0x040fe200078e02ff */
[----:B------:R-:W-:Y:S02]  /*5820*/  SEL R5, R29, R34, !P0 ;  /* 0x000000221d057207 */ /* 0x000fe40004000000 */
[----:B------:R-:W-:Y:S01]  /*5830*/  SEL R3, R31, R38, !P3 ;  /* 0x000000261f037207 */ /* 0x000fe20005800000 */
[----:B------:R-:W-:Y:S01]  /*5840*/  IMAD R4, R26, R7, RZ ;  /* 0x000000071a047224 */ /* 0x000fe200078e02ff */
[C---:B------:R-:W-:Y:S01]  /*5850*/  ISETP.GE.AND P0, PT, R5.reuse, R2, PT ;  /* 0x000000020500720c */ /* 0x040fe20003f06270 */
[----:B------:R-:W-:Y:S03]  /*5860*/  IMAD.HI.U32 R6, R5, R22, RZ ;  /* 0x0000001605067227 */ /* 0x000fe600078e00ff */
[----:B------:R-:W-:Y:S01]  /*5870*/  ISETP.GE.OR P0, PT, R3, R4, P0 ;  /* 0x000000040300720c */ /* 0x000fe20000706670 */
[----:B------:R-:W-:Y:S01]  /*5880*/  IMAD.MOV R4, RZ, RZ, -R3 ;  /* 0x000000ffff047224 */ /* 0x000fe200078e0a03 */
[-C--:B------:R-:W-:Y:S03]  /*5890*/  SHF.R.U32.HI R6, RZ, R23.reuse, R6 ;  /* 0x00000017ff067219 */ /* 0x080fe60000011606 */
[----:B------:R-:W-:Y:S01]  /*58a0*/  IMAD R31, R28, R4, R31 ;  /* 0x000000041c1f7224 */ /* 0x000fe200078e021f */
[----:B------:R-:W-:Y:S05]  /*58b0*/  SEL R15, R5, R6, !P2 ;  /* 0x00000006050f7207 */ /* 0x000fea0005000000 */
[----:B------:R-:W-:Y:S02]  /*58c0*/  IMAD.MOV R6, RZ, RZ, -R15 ;  /* 0x000000ffff067224 */ /* 0x000fe400078e0a0f */
[C---:B------:R-:W-:Y:S04]  /*58d0*/  @!P0 IMAD.HI.U32 R2, R3.reuse, R22, RZ ;  /* 0x0000001603028227 */ /* 0x040fe800078e00ff */
[----:B------:R-:W-:Y:S01]  /*58e0*/  IMAD R6, R26, R6, R5 ;  /* 0x000000061a067224 */ /* 0x000fe200078e0205 */
[----:B------:R-:W-:Y:S04]  /*58f0*/  @!P0 SHF.R.U32.HI R2, RZ, R23, R2 ;  /* 0x00000017ff028219 */ /* 0x000fe80000011602 */
[----:B------:R-:W-:Y:S02]  /*5900*/  @!P0 SEL R0, R3, R2, !P2 ;  /* 0x0000000203008207 */ /* 0x000fe40005000000 */
[----:B------:R-:W-:Y:S02]  /*5910*/  IADD3 R2, PT, PT, -R5, RZ, RZ ;  /* 0x000000ff05027210 */ /* 0x000fe40007ffe1ff */
[----:B------:R-:W-:Y:S01]  /*5920*/  @!P0 IADD3 R8, PT, PT, R15, -R0, RZ ;  /* 0x800000000f088210 */ /* 0x000fe20007ffe0ff */
[----:B------:R-:W-:Y:S02]  /*5930*/  @!P0 IMAD R0, R7, R6, R0 ;  /* 0x0000000607008224 */ /* 0x000fe400078e0200 */
[----:B------:R-:W-:Y:S02]  /*5940*/  IMAD R29, R24, R2, R29 ;  /* 0x00000002181d7224 */ /* 0x000fe400078e021d */
[----:B------:R-:W-:Y:S02]  /*5950*/  @!P0 IMAD R5, R8, R26, R3 ;  /* 0x0000001a08058224 */ /* 0x000fe400078e0203 */
[----:B------:R-:W-:Y:S04]  /*5960*/  @!P0 IMAD.MOV.U32 R3, RZ, RZ, R0 ;  /* 0x000000ffff038224 */ /* 0x000fe800078e0000 */
[----:B------:R-:W-:Y:S02]  /*5970*/  IMAD R31, R3, R28, R31 ;  /* 0x0000001c031f7224 */ /* 0x000fe400078e021f */
[----:B------:R-:W-:Y:S07]  /*5980*/  IMAD R29, R5, R24, R29 ;  /* 0x00000018051d7224 */ /* 0x000fee00078e021d */
.L_x_98:
[----:B-1----:R-:W-:Y:S01]  /*5990*/  @!P1 ISETP.NE.AND P0, PT, R10, 0x1, PT ;  /* 0x000000010a00980c */ /* 0x002fe20003f05270 */
[----:B------:R-:W-:Y:S01]  /*59a0*/  @!P1 IMAD.HI.U32 R3, R29, R11, RZ ;  /* 0x0000000b1d039227 */ /* 0x000fe200078e00ff */
[----:B------:R-:W-:Y:S01]  /*59b0*/  R2UR UR42, R21 ;  /* 0x00000000152a72ca */ /* 0x000fe200000e0000 */
[----:B------:R-:W-:Y:S01]  /*59c0*/  BSSY.RECONVERGENT B6, `(.L_x_99) ;  /* 0x0000031000067945 */ /* 0x000fe20003800200 */
[----:B------:R-:W-:Y:S01]  /*59d0*/  R2UR UR41, R20 ;  /* 0x00000000142972ca */ /* 0x000fe200000e0000 */
[----:B------:R-:W-:Y:S01]  /*59e0*/  @!P1 IMAD.HI.U32 R0, R31, R12, RZ ;  /* 0x0000000c1f009227 */ /* 0x000fe200078e00ff */
[----:B------:R-:W-:Y:S02]  /*59f0*/  @!P1 SHF.R.U32.HI R2, RZ, R14, R3 ;  /* 0x0000000eff029219 */ /* 0x000fe40000011603 */
[----:B------:R-:W-:Y:S01]  /*5a00*/  @!P1 ISETP.NE.AND P2, PT, R9, 0x1, PT ;  /* 0x000000010900980c */ /* 0x000fe20003f45270 */
[----:B------:R-:W-:Y:S01]  /*5a10*/  VIADD R75, R75, 0x1 ;  /* 0x000000014b4b7836 */ /* 0x000fe20000000000 */
[----:B------:R-:W-:Y:S02]  /*5a20*/  @!P1 SEL R2, R29, R2, !P0 ;  /* 0x000000021d029207 */ /* 0x000fe40004000000 */
[----:B------:R-:W-:Y:S02]  /*5a30*/  @!P1 SHF.R.U32.HI R0, RZ, R13, R0 ;  /* 0x0000000dff009219 */ /* 0x000fe40000011600 */
[----:B------:R-:W-:Y:S01]  /*5a40*/  LOP3.LUT P0, RZ, R66, 0x1b0, RZ, 0xc0, !PT ;  /* 0x000001b042ff7812 */ /* 0x000fe2000780c0ff */
[----:B------:R-:W-:Y:S01]  /*5a50*/  USHF.L.U32 UR42, UR42, 0x6, URZ ;  /* 0x000000062a2a7899 */ /* 0x000fe200080006ff */
[----:B------:R-:W-:Y:S01]  /*5a60*/  @!P1 SEL R3, R31, R0, !P2 ;  /* 0x000000001f039207 */ /* 0x000fe20005000000 */
[----:B------:R-:W-:Y:S01]  /*5a70*/  USHF.L.U32 UR41, UR41, 0x7, URZ ;  /* 0x0000000729297899 */ /* 0x000fe200080006ff */
[----:B------:R-:W-:Y:S03]  /*5a80*/  @P4 SHF.R.U32.HI R67, RZ, 0x10, R17 ;  /* 0x00000010ff434819 */ /* 0x000fe60000011611 */
[----:B------:R-:W-:Y:S02]  /*5a90*/  @!P1 IMAD.IADD R0, R2, 0x1, -R3 ;  /* 0x0000000102009824 */ /* 0x000fe400078e0a03 */
[----:B------:R-:W-:Y:S02]  /*5aa0*/  @!P1 IMAD.IADD R2, R3, 0x1, -R2 ;  /* 0x0000000103029824 */ /* 0x000fe400078e0a02 */
[----:B------:R-:W-:Y:S02]  /*5ab0*/  @!P1 IMAD R31, R0, R9, R31 ;  /* 0x00000009001f9224 */ /* 0x000fe400078e021f */
[----:B------:R-:W-:Y:S01]  /*5ac0*/  @!P1 IMAD R29, R2, R10, R29 ;  /* 0x0000000a021d9224 */ /* 0x000fe200078e021d */
[----:B------:R-:W-:Y:S06]  /*5ad0*/  @!P0 BRA `(.L_x_100) ;  /* 0x00000000007c8947 */ /* 0x000fec0003800000 */
[----:B------:R-:W1:Y:S01]  /*5ae0*/  LDCU.64 UR8, c[0x4][0x80] ;  /* 0x01001000ff0877ac */ /* 0x000e620008000a00 */
[----:B------:R-:W-:Y:S01]  /*5af0*/  MOV R2, 0x0 ;  /* 0x0000000000027802 */ /* 0x000fe20000000f00 */
[----:B------:R-:W-:Y:S02]  /*5b00*/  HFMA2 R12, -RZ, RZ, 0, 5.9604644775390625e-08 ;  /* 0x00000001ff0c7431 */ /* 0x000fe400000001ff */
[----:B------:R-:W-:Y:S01]  /*5b10*/  IMAD.MOV.U32 R8, RZ, RZ, 0x70 ;  /* 0x00000070ff087424 */ /* 0x000fe200078e00ff */
[----:B------:R2:W3:Y:S01]  /*5b20*/  LDC.64 R14, c[0x4][R2] ;  /* 0x01000000020e7b82 */ /* 0x0004e20000000a00 */
[----:B------:R-:W4:Y:S01]  /*5b30*/  LDCU.64 UR6, c[0x4][0x88] ;  /* 0x01001100ff0677ac */ /* 0x000f220008000a00 */
[----:B------:R-:W-:Y:S01]  /*5b40*/  IMAD.MOV.U32 R13, RZ, RZ, RZ ;  /* 0x000000ffff0d7224 */ /* 0x000fe200078e00ff */
[----:B------:R-:W2:Y:S01]  /*5b50*/  LDCU.64 UR4, c[0x4][0x8] ;  /* 0x01000100ff0477ac */ /* 0x000ea20008000a00 */
[----:B-1----:R-:W-:Y:S01]  /*5b60*/  MOV R5, UR9 ;  /* 0x0000000900057c02 */ /* 0x002fe20008000f00 */
[----:B------:R-:W-:Y:S01]  /*5b70*/  IMAD.U32 R4, RZ, RZ, UR8 ;  /* 0x00000008ff047e24 */ /* 0x000fe2000f8e00ff */
[----:B----4-:R-:W-:Y:S01]  /*5b80*/  MOV R7, UR7 ;  /* 0x0000000700077c02 */ /* 0x010fe20008000f00 */
[----:B------:R-:W-:Y:S01]  /*5b90*/  IMAD.U32 R6, RZ, RZ, UR6 ;  /* 0x00000006ff067e24 */ /* 0x000fe2000f8e00ff */
[----:B--2---:R-:W-:Y:S01]  /*5ba0*/  MOV R11, UR5 ;  /* 0x00000005000b7c02 */ /* 0x004fe20008000f00 */
[----:B------:R-:W-:Y:S02]  /*5bb0*/  IMAD.U32 R10, RZ, RZ, UR4 ;  /* 0x00000004ff0a7e24 */ /* 0x000fe4000f8e00ff */
[----:B------:R-:W-:Y:S07]  /*5bc0*/  LEPC R20, `(.L_x_101) ;  /* 0x000000001014794e */ /* 0x000fee0000000000 */
[----:B---3-5:R-:W-:Y:S05]  /*5bd0*/  CALL.ABS.NOINC R14 ;  /* 0x000000000e007343 */ /* 0x028fea0003c00000 */
.L_x_101:
[----:B------:R-:W1:Y:S01]  /*5be0*/  LDCU.64 UR8, c[0x4][0x80] ;  /* 0x01001000ff0877ac */ /* 0x000e620008000a00 */
[----:B------:R-:W2:Y:S01]  /*5bf0*/  LDC.64 R2, c[0x4][R2] ;  /* 0x0100000002027b82 */ /* 0x000ea20000000a00 */
[----:B------:R-:W-:Y:S02]  /*5c00*/  HFMA2 R12, -RZ, RZ, 0, 5.9604644775390625e-08 ;  /* 0x00000001ff0c7431 */ /* 0x000fe400000001ff */
[----:B------:R-:W-:Y:S02]  /*5c10*/  IMAD.MOV.U32 R8, RZ, RZ, 0x70 ;  /* 0x00000070ff087424 */ /* 0x000fe400078e00ff */
[----:B------:R-:W-:Y:S01]  /*5c20*/  IMAD.MOV.U32 R13, RZ, RZ, RZ ;  /* 0x000000ffff0d7224 */ /* 0x000fe200078e00ff */
[----:B------:R-:W3:Y:S01]  /*5c30*/  LDCU.64 UR6, c[0x4][0x88] ;  /* 0x01001100ff0677ac */ /* 0x000ee20008000a00 */
[----:B------:R-:W4:Y:S01]  /*5c40*/  LDCU.64 UR4, c[0x4][0x8] ;  /* 0x01000100ff0477ac */ /* 0x000f220008000a00 */
[----:B-1----:R-:W-:Y:S02]  /*5c50*/  MOV R4, UR8 ;  /* 0x0000000800047c02 */ /* 0x002fe40008000f00 */
[----:B------:R-:W-:Y:S02]  /*5c60*/  MOV R5, UR9 ;  /* 0x0000000900057c02 */ /* 0x000fe40008000f00 */
[----:B---3--:R-:W-:Y:S01]  /*5c70*/  MOV R7, UR7 ;  /* 0x0000000700077c02 */ /* 0x008fe20008000f00 */
[----:B------:R-:W-:Y:S01]  /*5c80*/  IMAD.U32 R6, RZ, RZ, UR6 ;  /* 0x00000006ff067e24 */ /* 0x000fe2000f8e00ff */
[----:B----4-:R-:W-:Y:S01]  /*5c90*/  MOV R11, UR5 ;  /* 0x00000005000b7c02 */ /* 0x010fe20008000f00 */
[----:B------:R-:W-:Y:S02]  /*5ca0*/  IMAD.U32 R10, RZ, RZ, UR4 ;  /* 0x00000004ff0a7e24 */ /* 0x000fe4000f8e00ff */
[----:B------:R-:W-:Y:S07]  /*5cb0*/  LEPC R20, `(.L_x_100) ;  /* 0x000000001014794e */ /* 0x000fee0000000000 */
[----:B--2---:R-:W-:Y:S05]  /*5cc0*/  CALL.ABS.NOINC R2 ;  /* 0x0000000002007343 */ /* 0x004fea0003c00000 */
.L_x_100:
[----:B------:R-:W-:Y:S05]  /*5cd0*/  BSYNC.RECONVERGENT B6 ;  /* 0x0000000000067941 */ /* 0x000fea0003800200 */
.L_x_99:
[----:B------:R-:W-:Y:S01]  /*5ce0*/  ISETP.NE.U32.AND P4, PT, R54, RZ, PT ;  /* 0x000000ff3600720c */ /* 0x000fe20003f85070 */
[----:B------:R-:W-:Y:S01]  /*5cf0*/  UISETP.NE.AND UP2, UPT, UR50, URZ, UPT ;  /* 0x000000ff3200728c */ /* 0x000fe2000bf45270 */
[----:B------:R-:W-:Y:S01]  /*5d00*/  ISETP.NE.U32.AND P2, PT, RZ, UR38, PT ;  /* 0x00000026ff007c0c */ /* 0x000fe2000bf45070 */
[----:B------:R-:W-:Y:S01]  /*5d10*/  UISETP.NE.U32.AND UP1, UPT, UR44, URZ, UPT ;  /* 0x000000ff2c00728c */ /* 0x000fe2000bf25070 */
[----:B------:R-:W-:Y:S01]  /*5d20*/  ISETP.NE.AND.EX P4, PT, R55, RZ, PT, P4 ;  /* 0x000000ff3700720c */ /* 0x000fe20003f85340 */
[----:B------:R-:W-:Y:S01]  /*5d30*/  UPLOP3.LUT UP0, UPT, UPT, UPT, UPT, 0x40, 0x4 ;  /* 0x000000000004789c */ /* 0x000fe20003f0e870 */
[----:B------:R-:W-:Y:S01]  /*5d40*/  ISETP.NE.AND.EX P2, PT, RZ, UR39, PT, P2 ;  /* 0x00000027ff007c0c */ /* 0x000fe2000bf45320 */
[----:B------:R-:W-:Y:S01]  /*5d50*/  UISETP.NE.AND.EX UP1, UPT, UR45, URZ, UPT, UP1 ;  /* 0x000000ff2d00728c */ /* 0x000fe2000bf25310 */
[----:B------:R-:W-:Y:S04]  /*5d60*/  PLOP3.LUT P1, PT, PT, PT, UP2, 0x80, 0x8 ;  /* 0x000000000008781c */ /* 0x000fe80003f2f028 */
[----:B------:R-:W-:Y:S06]  /*5d70*/  @UP2 UPLOP3.LUT UP0, UPT, UPT, UPT, UP1, 0x80, 0x8 ;  /* 0x000000000008289c */ /* 0x000fec0003f0f010 */
[----:B------:R-:W-:Y:S01]  /*5d80*/  PLOP3.LUT P0, PT, PT, PT, UP0, 0x80, 0x8 ;  /* 0x000000000008781c */ /* 0x000fe20003f0f008 */
[----:B------:R-:W-:Y:S01]  /*5d90*/  @!UPT UIADD3 URZ, UPT, UPT, URZ, URZ, URZ ;  /* 0x000000fffffff290 */ /* 0x000fe2000fffe0ff */
[----:B------:R-:W-:Y:S11]  /*5da0*/  BRA.U !UP1, `(.L_x_102) ;  /* 0x0000000109387547 */ /* 0x000ff6000b800000 */
[----:B------:R-:W-:Y:S01]  /*5db0*/  UISETP.NE.U32.AND UP0, UPT, UR38, URZ, UPT ;  /* 0x000000ff2600728c */ /* 0x000fe2000bf05070 */
[----:B------:R-:W-:Y:S02]  /*5dc0*/  HFMA2 R0, -RZ, RZ, 0, 5.9604644775390625e-08 ;  /* 0x00000001ff007431 */ /* 0x000fe400000001ff */
[----:B------:R-:W-:Y:S01]  /*5dd0*/  IMAD.MOV.U32 R59, RZ, RZ, 0x1 ;  /* 0x00000001ff3b7424 */ /* 0x000fe200078e00ff */
[----:B------:R-:W-:Y:S06]  /*5de0*/  UISETP.NE.AND.EX UP0, UPT, UR39, URZ, UPT, UP0 ;  /* 0x000000ff2700728c */ /* 0x000fec000bf05300 */
[----:B------:R-:W-:Y:S05]  /*5df0*/  PLOP3.LUT P3, PT, PT, PT, UP0, 0x80, 0x8 ;  /* 0x000000000008781c */ /* 0x000fea0003f6f008 */
[----:B------:R-:W1:Y:S01]  /*5e00*/  @UP0 LDCU.64 UR6, c[0x0][0x888] ;  /* 0x00011100ff0607ac */ /* 0x000e620008000a00 */
[----:B------:R-:W-:Y:S07]  /*5e10*/  @UP0 UIMAD UR4, UR36, UR44, URZ ;  /* 0x0000002c240402a4 */ /* 0x000fee000f8e02ff */
[----:B------:R-:W-:Y:S01]  /*5e20*/  @!P3 PRMT R59, R0, 0x7610, R59 ;  /* 0x00007610003bb816 */ /* 0x000fe2000000003b */
[----:B-1----:R-:W-:Y:S03]  /*5e30*/  @UP0 UIMAD.WIDE UR6, UR4, 0x4, UR6 ;  /* 0x00000004040608a5 */ /* 0x002fe6000f8e0206 */
[----:B------:R-:W1:Y:S03]  /*5e40*/  @!UP0 LDCU UR4, c[0x0][0x880] ;  /* 0x00011000ff0487ac */ /* 0x000e660008000800 */
[----:B------:R-:W-:Y:S01]  /*5e50*/  IMAD.U32 R2, RZ, RZ, UR6 ;  /* 0x00000006ff027e24 */ /* 0x000fe2000f8e00ff */
[----:B------:R-:W-:Y:S05]  /*5e60*/  MOV R3, UR7 ;  /* 0x0000000700037c02 */ /* 0x000fea0008000f00 */
[----:B-----5:R2:W5:Y:S02]  /*5e70*/  @P3 LDG.E R35, desc[UR46][R2.64] ;  /* 0x0000002e02233981 */ /* 0x020564000c1e1900 */
[----:B-12---:R-:W-:Y:S02]  /*5e80*/  @!P3 IMAD.U32 R35, RZ, RZ, UR4 ;  /* 0x00000004ff23be24 */ /* 0x006fe4000f8e00ff */
.L_x_102:
[----:B------:R-:W-:Y:S05]  /*5e90*/  @!P4 BRA `(.L_x_103) ;  /* 0x000000000020c947 */ /* 0x000fea0003800000 */
[----:B------:R-:W-:Y:S04]  /*5ea0*/  ISETP.NE.U32.AND P3, PT, R52, RZ, PT ;  /* 0x000000ff3400720c */ /* 0x000fe80003f65070 */
[----:B------:R-:W-:Y:S11]  /*5eb0*/  ISETP.NE.AND.EX P3, PT, R53, RZ, PT, P3 ;  /* 0x000000ff3500720c */ /* 0x000ff60003f65330 */
[----:B------:R-:W-:Y:S02]  /*5ec0*/  @!UPT UIADD3 URZ, UPT, UPT, URZ, URZ, URZ ;  /* 0x000000fffffff290 */ /* 0x000fe4000fffe0ff */
[----:B------:R-:W1:Y:S01]  /*5ed0*/  @P3 LDC.64 R2, c[0x0][0x8a8] ;  /* 0x00022a00ff023b82 */ /* 0x000e620000000a00 */
[----:B------:R-:W-:Y:S04]  /*5ee0*/  @P3 IMAD R0, R54, UR36, RZ ;  /* 0x0000002436003c24 */ /* 0x000fe8000f8e02ff */
[----:B-1----:R-:W-:Y:S05]  /*5ef0*/  @P3 IMAD.WIDE R2, R0, 0x4, R2 ;  /* 0x0000000400023825 */ /* 0x002fea00078e0202 */
[----:B-----5:R1:W5:Y:S02]  /*5f00*/  @P3 LDG.E R33, desc[UR46][R2.64] ;  /* 0x0000002e02213981 */ /* 0x020364000c1e1900 */
[----:B-1----:R-:W2:Y:S02]  /*5f10*/  @!P3 LDC R33, c[0x0][0x8a0] ;  /* 0x00022800ff21bb82 */ /* 0x002ea40000000800 */
.L_x_103:
[----:B-----5:R-:W-:Y:S01]  /*5f20*/  FSETP.NEU.AND P3, PT, R35, RZ, PT ;  /* 0x000000ff2300720b */ /* 0x020fe20003f6d000 */
[----:B------:R-:W-:Y:S01]  /*5f30*/  IMAD.SHL.U32 R80, R64, 0x2, RZ ;  /* 0x0000000240507824 */ /* 0x000fe200078e00ff */
[----:B------:R-:W-:Y:S01]  /*5f40*/  SEL R7, RZ, 0xffffffff, P2 ;  /* 0xffffffffff077807 */ /* 0x000fe20001000000 */
[----:B------:R-:W-:Y:S01]  /*5f50*/  BSSY B1, `(.L_x_104) ;  /* 0x0000036000017945 */ /* 0x000fe20003800000 */
[----:B------:R-:W-:Y:S01]  /*5f60*/  @P1 LOP3.LUT P2, RZ, R59, 0xff, RZ, 0xc0, !PT ;  /* 0x000000ff3bff1812 */ /* 0x000fe2000784c0ff */
[----:B------:R-:W-:Y:S01]  /*5f70*/  VIADD R78, R80, UR48 ;  /* 0x00000030504e7c36 */ /* 0x000fe20008000000 */
[----:B------:R-:W-:Y:S01]  /*5f80*/  @P1 SEL R2, RZ, 0xffffffff, P3 ;  /* 0xffffffffff021807 */ /* 0x000fe20001800000 */
[----:B------:R-:W-:Y:S01]  /*5f90*/  IMAD.MOV.U32 R81, RZ, RZ, 0x1 ;  /* 0x00000001ff517424 */ /* 0x000fe200078e00ff */
[----:B------:R-:W-:Y:S01]  /*5fa0*/  LOP3.LUT R70, R70, 0x1, RZ, 0x3c, !PT ;  /* 0x0000000146467812 */ /* 0x000fe200078e3cff */
[----:B------:R-:W-:Y:S01]  /*5fb0*/  IMAD.MOV.U32 R39, RZ, RZ, RZ ;  /* 0x000000ffff277224 */ /* 0x000fe200078e00ff */
[----:B------:R-:W-:Y:S02]  /*5fc0*/  @P0 SEL R2, R7, R2, !P2 ;  /* 0x0000000207020207 */ /* 0x000fe40005000000 */
[----:B------:R-:W-:Y:S02]  /*5fd0*/  CS2R R50, SRZ ;  /* 0x0000000000327805 */ /* 0x000fe4000001ff00 */
[----:B------:R-:W-:Y:S02]  /*5fe0*/  LEA R79, R30, UR48, 0x3 ;  /* 0x000000301e4f7c11 */ /* 0x000fe4000f8e18ff */
[----:B------:R-:W-:Y:S02]  /*5ff0*/  CS2R R48, SRZ ;  /* 0x0000000000307805 */ /* 0x000fe4000001ff00 */
[----:B------:R-:W-:Y:S02]  /*6000*/  @P1 LOP3.LUT R2, R2, 0x1, RZ, 0xc0, !PT ;  /* 0x0000000102021812 */ /* 0x000fe400078ec0ff */
[----:B------:R-:W-:Y:S02]  /*6010*/  CS2R R42, SRZ ;  /* 0x00000000002a7805 */ /* 0x000fe4000001ff00 */
[----:B------:R-:W-:Y:S02]  /*6020*/  SHF.L.U32 R0, R69, 0x1f, RZ ;  /* 0x0000001f45007819 */ /* 0x000fe400000006ff */
[----:B------:R-:W-:Y:S02]  /*6030*/  CS2R R40, SRZ ;  /* 0x0000000000287805 */ /* 0x000fe4000001ff00 */
[----:B------:R-:W-:Y:S01]  /*6040*/  ISETP.NE.U32.OR P5, PT, R2, 0x1, !P1 ;  /* 0x000000010200780c */ /* 0x000fe20004fa5470 */
[----:B------:R-:W-:Y:S01]  /*6050*/  IMAD.IADD R77, R71, 0x1, R78 ;  /* 0x00000001474d7824 */ /* 0x000fe200078e024e */
[----:B------:R-:W-:Y:S02]  /*6060*/  PLOP3.LUT P2, PT, PT, PT, UP1, 0x80, 0x8 ;  /* 0x000000000008781c */ /* 0x000fe40003f4f018 */
[----:B------:R-:W-:Y:S02]  /*6070*/  LEA.HI R5, R30, R30, RZ, 0x1 ;  /* 0x0000001e1e057211 */ /* 0x000fe400078f08ff */
[----:B------:R-:W-:Y:S02]  /*6080*/  LOP3.LUT P4, R74, R59, 0xff, RZ, 0xc0, !PT ;  /* 0x000000ff3b4a7812 */ /* 0x000fe4000788c0ff */
[----:B------:R-:W-:Y:S01]  /*6090*/  SEL R2, RZ, 0xffffffff, P3 ;  /* 0xffffffffff027807 */ /* 0x000fe20001800000 */
[C---:B------:R-:W-:Y:S01]  /*60a0*/  IMAD.SHL.U32 R3, R5.reuse, 0x40, RZ ;  /* 0x0000004005037824 */ /* 0x040fe200078e00ff */
[----:B------:R-:W-:Y:S02]  /*60b0*/  LOP3.LUT R5, R5, 0xffe, RZ, 0xc0, !PT ;  /* 0x00000ffe05057812 */ /* 0x000fe400078ec0ff */
[----:B------:R-:W-:Y:S02]  /*60c0*/  P2R R76, PR, RZ, 0x20 ;  /* 0x00000020ff4c7803 */ /* 0x000fe40000000000 */
[----:B------:R-:W-:Y:S01]  /*60d0*/  @P5 SHF.L.U32 R4, R70, 0x1f, RZ ;  /* 0x0000001f46045819 */ /* 0x000fe200000006ff */
[----:B------:R-:W-:Y:S01]  /*60e0*/  IMAD.IADD R34, R30, 0x1, -R5 ;  /* 0x000000011e227824 */ /* 0x000fe200078e0a05 */
[----:B------:R-:W-:Y:S02]  /*60f0*/  @P2 SEL R2, R7, R2, !P4 ;  /* 0x0000000207022207 */ /* 0x000fe40006000000 */
[----:B------:R-:W1:Y:S01]  /*6100*/  @P5 SYNCS.PHASECHK.TRANS64.TRYWAIT P1, [UR48+0x110], R4 ;  /* 0x00011004ff0055a7 */ /* 0x000e620008021130 */
[----:B------:R-:W-:Y:S02]  /*6110*/  LOP3.LUT R3, R3, 0xffffff80, RZ, 0xc0, !PT ;  /* 0xffffff8003037812 */ /* 0x000fe400078ec0ff */
[----:B------:R-:W-:Y:S03]  /*6120*/  LOP3.LUT R2, R2, 0x1, RZ, 0xc0, !PT ;  /* 0x0000000102027812 */ /* 0x000fe600078ec0ff */
[----:B------:R-:W-:Y:S01]  /*6130*/  IMAD.IADD R3, R32, 0x1, R3 ;  /* 0x0000000120037824 */ /* 0x000fe200078e0203 */
[----:B------:R-:W-:Y:S03]  /*6140*/  ISETP.NE.U32.AND P2, PT, R2, 0x1, PT ;  /* 0x000000010200780c */ /* 0x000fe60003f45070 */
[----:B------:R-:W-:Y:S01]  /*6150*/  IMAD R34, R34, 0x100000, R3 ;  /* 0x0010000022227824 */ /* 0x000fe200078e0203 */
[----:B------:R-:W-:Y:S01]  /*6160*/  P2R R82, PR, RZ, 0x4 ;  /* 0x00000004ff527803 */ /* 0x000fe20000000000 */
[----:B------:R3:W4:Y:S01]  /*6170*/  SYNCS.PHASECHK.TRANS64.TRYWAIT P0, [R79+URZ+0x180], R0 ;  /* 0x000180004f0075a7 */ /* 0x00072200080011ff */
[----:B-1----:R-:W-:Y:S01]  /*6180*/  @P5 SEL R81, RZ, 0x1, !P1 ;  /* 0x00000001ff515807 */ /* 0x002fe20004800000 */
[----:B---3--:R-:W-:Y:S06]  /*6190*/  @!P5 BRA `(.L_x_105) ;  /* 0x000000000044d947 */ /* 0x008fec0003800000 */
[----:B------:R-:W-:Y:S01]  /*61a0*/  IMAD.MOV.U32 R50, RZ, RZ, RZ ;  /* 0x000000ffff327224 */ /* 0x000fe200078e00ff */
[----:B------:R-:W-:Y:S01]  /*61b0*/  ISETP.NE.AND P1, PT, R81, RZ, PT ;  /* 0x000000ff5100720c */ /* 0x000fe20003f25270 */
[----:B------:R-:W-:Y:S01]  /*61c0*/  BSSY B0, `(.L_x_106) ;  /* 0x0000008000007945 */ /* 0x000fe20003800000 */
[----:B------:R-:W-:Y:S02]  /*61d0*/  CS2R R42, SRZ ;  /* 0x00000000002a7805 */ /* 0x000fe4000001ff00 */
[----:B------:R-:W-:Y:S02]  /*61e0*/  CS2R R40, SRZ ;  /* 0x0000000000287805 */ /* 0x000fe4000001ff00 */
[----:B------:R-:W-:Y:S07]  /*61f0*/  CS2R R48, SRZ ;  /* 0x0000000000307805 */ /* 0x000fee000001ff00 */
[----:B------:R-:W-:Y:S05]  /*6200*/  @P1 BRA `(.L_x_107) ;  /* 0x00000000000c1947 */ /* 0x000fea0003800000 */
[----:B------:R-:W-:Y:S04]  /*6210*/  SHF.L.U32 R3, R70, 0x1f, RZ ;  /* 0x0000001f46037819 */ /* 0x000fe800000006ff */
[----:B------:R-:W1:Y:S02]  /*6220*/  SYNCS.PHASECHK.TRANS64.TRYWAIT P1, [UR48+0x110], R3 ;  /* 0x00011003ff0075a7 */ /* 0x000e640008021130 */
[----:B-1----:R-:W-:Y:S05]  /*6230*/  @!P1 BRA `(.L_x_108) ;  /* 0x0000003000d49947 */ /* 0x002fea0003800000 */
.L_x_107:
[----:B------:R-:W-:Y:S05]  /*6240*/  BSYNC B0 ;  /* 0x0000000000007941 */ /* 0x000fea0003800000 */
.L_x_106:
[----:B------:R-:W-:Y:S01]  /*6250*/  ISETP.NE.AND P1, PT, R82, RZ, PT ;  /* 0x000000ff5200720c */ /* 0x000fe20003f25270 */
[----:B------:R-:W-:Y:S11]  /*6260*/  HFMA2 R39, -RZ, RZ, 0, 5.9604644775390625e-08 ;  /* 0x00000001ff277431 */ /* 0x000ff600000001ff */
[----:B------:R-:W-:Y:S01]  /*6270*/  @!UPT UIADD3 URZ, UPT, UPT, URZ, URZ, URZ ;  /* 0x000000fffffff290 */ /* 0x000fe2000fffe0ff */
[----:B------:R-:W-:Y:S05]  /*6280*/  @P1 WARPSYNC.ALL ;  /* 0x0000000000001948 */ /* 0x000fea0003800000 */
[----:B------:R3:W1:Y:S04]  /*6290*/  @P1 LDSM.16.M88.4 R40, [R80+UR48+0x400] ;  /* 0x000400305028183b */ /* 0x0006680008000200 */
[----:B------:R3:W1:Y:S02]  /*62a0*/  @P1 LDSM.16.M88.4 R48, [R77+0x400] ;  /* 0x000400004d30183b */ /* 0x0006640000000200 */
.L_x_105:
[----:B------:R-:W-:Y:S05]  /*62b0*/  BSYNC B1 ;  /* 0x0000000000017941 */ /* 0x000fea0003800000 */
.L_x_104:
[----:B-1----:R-:W-:Y:S04]  /*62c0*/  SHF.R.U32.HI R2, RZ, 0x15, R34 ;  /* 0x00000015ff027819 */ /* 0x002fe80000011622 */
[----:B------:R-:W-:Y:S01]  /*62d0*/  LOP3.LUT P1, RZ, R2, 0x3, R65, 0x48, !PT ;  /* 0x0000000302ff7812 */ /* 0x000fe20007824841 */
[----:B------:R-:W-:Y:S01]  /*62e0*/  @!UPT UIADD3 URZ, UPT, UPT, URZ, URZ, URZ ;  /* 0x000000fffffff290 */ /* 0x000fe2000fffe0ff */
[----:B----4-:R-:W-:Y:S11]  /*62f0*/  @P0 BRA `(.L_x_109) ;  /* 0x0000000000080947 */ /* 0x010ff60003800000 */
[----:B------:R-:W1:Y:S02]  /*6300*/  SYNCS.PHASECHK.TRANS64.TRYWAIT P0, [R79+URZ+0x180], R0 ;  /* 0x000180004f0075a7 */ /* 0x000e6400080011ff */
[----:B-1----:R-:W-:Y:S05]  /*6310*/  @!P0 BRA `(.L_x_110) ;  /* 0x0000003000b48947 */ /* 0x002fea0003800000 */
.L_x_109:
[----:B------:R-:W-:Y:S05]  /*6320*/  @!P1 BRA `(.L_x_111) ;  /* 0x0000000000409947 */ /* 0x000fea0003800000 */
[----:B------:R-:W4:Y:S01]  /*6330*/  LDCU.64 UR8, c[0x4][0x70] ;  /* 0x01000e00ff0877ac */ /* 0x000f220008000a00 */
[----:B------:R-:W-:Y:S01]  /*6340*/  MOV R3, 0x0 ;  /* 0x0000000000037802 */ /* 0x000fe20000000f00 */
[----:B------:R-:W-:Y:S02]  /*6350*/  HFMA2 R12, -RZ, RZ, 0, 5.9604644775390625e-08 ;  /* 0x00000001ff0c7431 */ /* 0x000fe400000001ff */
[----:B------:R-:W-:Y:S02]  /*6360*/  IMAD.MOV.U32 R8, RZ, RZ, 0x192 ;  /* 0x00000192ff087424 */ /* 0x000fe400078e00ff */
[----:B------:R-:W-:Y:S01]  /*6370*/  IMAD.MOV.U32 R13, RZ, RZ, RZ ;  /* 0x000000ffff0d7224 */ /* 0x000fe200078e00ff */
[----:B------:R-:W5:Y:S01]  /*6380*/  LDCU.64 UR6, c[0x4][0x78] ;  /* 0x01000f00ff0677ac */ /* 0x000f620008000a00 */
[----:B------:R-:W1:Y:S01]  /*6390*/  LDC.64 R2, c[0x4][R3] ;  /* 0x0100000003027b82 */ /* 0x000e620000000a00 */
[----:B------:R-:W2:Y:S01]  /*63a0*/  LDCU.64 UR4, c[0x4][0x10] ;  /* 0x01000200ff0477ac */ /* 0x000ea20008000a00 */
[----:B----4-:R-:W-:Y:S01]  /*63b0*/  MOV R5, UR9 ;  /* 0x0000000900057c02 */ /* 0x010fe20008000f00 */
[----:B------:R-:W-:Y:S01]  /*63c0*/  IMAD.U32 R4, RZ, RZ, UR8 ;  /* 0x00000008ff047e24 */ /* 0x000fe2000f8e00ff */
[----:B-----5:R-:W-:Y:S01]  /*63d0*/  MOV R7, UR7 ;  /* 0x0000000700077c02 */ /* 0x020fe20008000f00 */
[----:B------:R-:W-:Y:S01]  /*63e0*/  IMAD.U32 R6, RZ, RZ, UR6 ;  /* 0x00000006ff067e24 */ /* 0x000fe2000f8e00ff */
[----:B--2---:R-:W-:Y:S01]  /*63f0*/  MOV R11, UR5 ;  /* 0x00000005000b7c02 */ /* 0x004fe20008000f00 */
[----:B------:R-:W-:Y:S02]  /*6400*/  IMAD.U32 R10, RZ, RZ, UR4 ;  /* 0x00000004ff0a7e24 */ /* 0x000fe4000f8e00ff */
[----:B------:R-:W-:Y:S07]  /*6410*/  LEPC R20, `(.L_x_111) ;  /* 0x000000001014794e */ /* 0x000fee0000000000 */
[----:B-1-3--:R-:W-:Y:S05]  /*6420*/  CALL.ABS.NOINC R2 ;  /* 0x0000000002007343 */ /* 0x00afea0003c00000 */
.L_x_111:
[----:B------:R-:W-:Y:S01]  /*6430*/  SHF.L.U32 R20, R40, 0x10, RZ ;  /* 0x0000001028147819 */ /* 0x000fe200000006ff */
[----:B------:R-:W-:Y:S05]  /*6440*/  WARPSYNC.ALL ;  /* 0x0000000000007948 */ /* 0x000fea0003800000 */
[----:B------:R-:W-:Y:S01]  /*6450*/  R2UR UR4, R34 ;  /* 0x00000000220472ca */ /* 0x000fe200000e0000 */
[----:B------:R-:W-:Y:S01]  /*6460*/  BSSY.RECONVERGENT B0, `(.L_x_112) ;  /* 0x000004e000007945 */ /* 0x000fe20003800200 */
[----:B------:R-:W-:Y:S02]  /*6470*/  LOP3.LUT R21, R40, 0xffff0000, RZ, 0xc0, !PT ;  /* 0xffff000028157812 */ /* 0x000fe400078ec0ff */
[----:B------:R-:W-:Y:S02]  /*6480*/  LOP3.LUT R36, R41, 0xffff0000, RZ, 0xc0, !PT ;  /* 0xffff000029247812 */ /* 0x000fe400078ec0ff */
[----:B------:R-:W-:Y:S02]  /*6490*/  SHF.L.U32 R37, R43, 0x10, RZ ;  /* 0x000000102b257819 */ /* 0x000fe400000006ff */
[----:B------:R-:W-:Y:S02]  /*64a0*/  LOP3.LUT R38, R51, 0xffff0000, RZ, 0xc0, !PT ;  /* 0xffff000033267812 */ /* 0x000fe400078ec0ff */
[----:B------:R-:W-:Y:S03]  /*64b0*/  ISETP.NE.AND P0, PT, R72, RZ, PT ;  /* 0x000000ff4800720c */ /* 0x000fe60003f05270 */
[----:B------:R-:W1:Y:S02]  /*64c0*/  LDTM.16dp256bit.x4 R4, tmem[UR4] ;  /* 0x00000004000479ee */ /* 0x000e640008120000 */
[C---:B-12---:R-:W-:Y:S01]  /*64d0*/  FMUL R0, R33.reuse, R4 ;  /* 0x0000000421007220 */ /* 0x046fe20000400000 */
[C---:B------:R-:W-:Y:S01]  /*64e0*/  FMUL R2, R33.reuse, R5 ;  /* 0x0000000521027220 */ /* 0x040fe20000400000 */
[C---:B------:R-:W-:Y:S01]  /*64f0*/  FMUL R3, R33.reuse, R6 ;  /* 0x0000000621037220 */ /* 0x040fe20000400000 */
[----:B------:R-:W-:Y:S01]  /*6500*/  FMUL R7, R33, R7 ;  /* 0x0000000721077220 */ /* 0x000fe20000400000 */
[----:B------:R-:W-:Y:S01]  /*6510*/  FFMA R0, R35, R20, R0 ;  /* 0x0000001423007223 */ /* 0x000fe20000000000 */
[----:B------:R-:W-:Y:S01]  /*6520*/  SHF.L.U32 R20, R41, 0x10, RZ ;  /* 0x0000001029147819 */ /* 0x000fe200000006ff */
[----:B------:R-:W-:Y:S01]  /*6530*/  FFMA R2, R35, R21, R2 ;  /* 0x0000001523027223 */ /* 0x000fe20000000002 */
[C---:B------:R-:W-:Y:S01]  /*6540*/  SHF.L.U32 R21, R42.reuse, 0x10, RZ ;  /* 0x000000102a157819 */ /* 0x040fe200000006ff */
[C---:B------:R-:W-:Y:S01]  /*6550*/  FMUL R4, R33.reuse, R8 ;  /* 0x0000000821047220 */ /* 0x040fe20000400000 */
[----:B------:R-:W-:Y:S01]  /*6560*/  FMUL R5, R33, R9 ;  /* 0x0000000921057220 */ /* 0x000fe20000400000 */
[C---:B------:R-:W-:Y:S01]  /*6570*/  FFMA R3, R35.reuse, R20, R3 ;  /* 0x0000001423037223 */ /* 0x040fe20000000003 */
[----:B------:R-:W-:Y:S01]  /*6580*/  LOP3.LUT R20, R42, 0xffff0000, RZ, 0xc0, !PT ;  /* 0xffff00002a147812 */ /* 0x000fe200078ec0ff */
[----:B------:R-:W-:Y:S01]  /*6590*/  FFMA R7, R35, R36, R7 ;  /* 0x0000002423077223 */ /* 0x000fe20000000007 */
[----:B------:R-:W-:Y:S01]  /*65a0*/  LOP3.LUT R36, R43, 0xffff0000, RZ, 0xc0, !PT ;  /* 0xffff00002b247812 */ /* 0x000fe200078ec0ff */
[C---:B------:R-:W-:Y:S01]  /*65b0*/  FMUL R6, R33.reuse, R10 ;  /* 0x0000000a21067220 */ /* 0x040fe20000400000 */
[----:B------:R-:W-:Y:S01]  /*65c0*/  F2FP.BF16.F32.PACK_AB R44, R2, R0 ;  /* 0x00000000022c723e */ /* 0x000fe200000010ff */
[----:B------:R-:W-:Y:S01]  /*65d0*/  FMUL R11, R33, R11 ;  /* 0x0000000b210b7220 */ /* 0x000fe20000400000 */
[----:B------:R-:W-:Y:S01]  /*65e0*/  F2FP.BF16.F32.PACK_AB R45, R7, R3 ;  /* 0x00000003072d723e */ /* 0x000fe200000010ff */
[----:B------:R-:W-:Y:S01]  /*65f0*/  FFMA R4, R35, R21, R4 ;  /* 0x0000001523047223 */ /* 0x000fe20000000004 */
[----:B------:R-:W-:Y:S01]  /*6600*/  SHF.L.U32 R21, R49, 0x10, RZ ;  /* 0x0000001031157819 */ /* 0x000fe200000006ff */
[C---:B------:R-:W-:Y:S01]  /*6610*/  FFMA R5, R35.reuse, R20, R5 ;  /* 0x0000001423057223 */ /* 0x040fe20000000005 */
[C---:B------:R-:W-:Y:S01]  /*6620*/  SHF.L.U32 R20, R48.reuse, 0x10, RZ ;  /* 0x0000001030147819 */ /* 0x040fe200000006ff */
[----:B------:R-:W-:Y:S01]  /*6630*/  FFMA R6, R35, R37, R6 ;  /* 0x0000002523067223 */ /* 0x000fe20000000006 */
[----:B------:R-:W-:Y:S01]  /*6640*/  SHF.L.U32 R37, R51, 0x10, RZ ;  /* 0x0000001033257819 */ /* 0x000fe200000006ff */
[----:B------:R-:W-:Y:S01]  /*6650*/  FFMA R11, R35, R36, R11 ;  /* 0x00000024230b7223 */ /* 0x000fe2000000000b */
[C---:B------:R-:W-:Y:S01]  /*6660*/  FMUL R8, R33.reuse, R12 ;  /* 0x0000000c21087220 */ /* 0x040fe20000400000 */
[----:B------:R-:W-:Y:S01]  /*6670*/  LOP3.LUT R36, R48, 0xffff0000, RZ, 0xc0, !PT ;  /* 0xffff000030247812 */ /* 0x000fe200078ec0ff */
[C---:B------:R-:W-:Y:S01]  /*6680*/  FMUL R9, R33.reuse, R13 ;  /* 0x0000000d21097220 */ /* 0x040fe20000400000 */
[----:B------:R-:W-:Y:S01]  /*6690*/  FMUL R10, R33, R14 ;  /* 0x0000000e210a7220 */ /* 0x000fe20000400000 */
[----:B------:R-:W-:Y:S01]  /*66a0*/  FFMA R8, R35, R20, R8 ;  /* 0x0000001423087223 */ /* 0x000fe20000000008 */
[----:B------:R-:W-:Y:S01]  /*66b0*/  LOP3.LUT R20, R49, 0xffff0000, RZ, 0xc0, !PT ;  /* 0xffff000031147812 */ /* 0x000fe200078ec0ff */
[C---:B------:R-:W-:Y:S01]  /*66c0*/  FFMA R9, R35.reuse, R36, R9 ;  /* 0x0000002423097223 */ /* 0x040fe20000000009 */
[----:B------:R-:W-:Y:S01]  /*66d0*/  FFMA R10, R35, R21, R10 ;  /* 0x00000015230a7223 */ /* 0x000fe2000000000a */
[C---:B------:R-:W-:Y:S01]  /*66e0*/  FMUL R15, R33.reuse, R15 ;  /* 0x0000000f210f7220 */ /* 0x040fe20000400000 */
[C---:B------:R-:W-:Y:S01]  /*66f0*/  SHF.L.U32 R21, R50.reuse, 0x10, RZ ;  /* 0x0000001032157819 */ /* 0x040fe200000006ff */
[C---:B------:R-:W-:Y:S01]  /*6700*/  FMUL R12, R33.reuse, R16 ;  /* 0x00000010210c7220 */ /* 0x040fe20000400000 */
[----:B------:R-:W-:Y:S01]  /*6710*/  LOP3.LUT R36, R50, 0xffff0000, RZ, 0xc0, !PT ;  /* 0xffff000032247812 */ /* 0x000fe200078ec0ff */
[C---:B------:R-:W-:Y:S01]  /*6720*/  FMUL R13, R33.reuse, R17 ;  /* 0x00000011210d7220 */ /* 0x040fe20000400000 */
[----:B------:R-:W-:Y:S01]  /*6730*/  FMUL R14, R33, R18 ;  /* 0x00000012210e7220 */ /* 0x000fe20000400000 */
[----:B------:R-:W-:Y:S01]  /*6740*/  FFMA R15, R35, R20, R15 ;  /* 0x00000014230f7223 */ /* 0x000fe2000000000f */
[----:B------:R-:W-:Y:S01]  /*6750*/  FMUL R19, R33, R19 ;  /* 0x0000001321137220 */ /* 0x000fe20000400000 */
[C---:B------:R-:W-:Y:S01]  /*6760*/  FFMA R12, R35.reuse, R21, R12 ;  /* 0x00000015230c7223 */ /* 0x040fe2000000000c */
[C---:B------:R-:W-:Y:S01]  /*6770*/  FFMA R13, R35.reuse, R36, R13 ;  /* 0x00000024230d7223 */ /* 0x040fe2000000000d */
[C---:B------:R-:W-:Y:S01]  /*6780*/  FFMA R14, R35.reuse, R37, R14 ;  /* 0x00000025230e7223 */ /* 0x040fe2000000000e */
[----:B------:R-:W-:Y:S01]  /*6790*/  FFMA R19, R35, R38, R19 ;  /* 0x0000002623137223 */ /* 0x000fe20000000013 */
[----:B------:R-:W-:Y:S02]  /*67a0*/  F2FP.BF16.F32.PACK_AB R46, R5, R4 ;  /* 0x00000004052e723e */ /* 0x000fe400000010ff */
[----:B------:R-:W-:Y:S02]  /*67b0*/  F2FP.BF16.F32.PACK_AB R47, R11, R6 ;  /* 0x000000060b2f723e */ /* 0x000fe400000010ff */
[----:B------:R-:W-:Y:S02]  /*67c0*/  F2FP.BF16.F32.PACK_AB R84, R9, R8 ;  /* 0x000000080954723e */ /* 0x000fe400000010ff */
[----:B------:R-:W-:Y:S01]  /*67d0*/  F2FP.BF16.F32.PACK_AB R85, R15, R10 ;  /* 0x0000000a0f55723e */ /* 0x000fe200000010ff */
[----:B------:R1:W-:Y:S01]  /*67e0*/  STSM.16.M88.4 [R78+0x400], R44 ;  /* 0x0004002c4e007844 */ /* 0x0003e20000000200 */
[----:B------:R-:W-:Y:S02]  /*67f0*/  F2FP.BF16.F32.PACK_AB R86, R13, R12 ;  /* 0x0000000c0d56723e */ /* 0x000fe400000010ff */
[----:B------:R-:W-:Y:S05]  /*6800*/  F2FP.BF16.F32.PACK_AB R87, R19, R14 ;  /* 0x0000000e1357723e */ /* 0x000fea00000010ff */
[----:B------:R1:W-:Y:S01]  /*6810*/  STSM.16.M88.4 [R77+0x400], R84 ;  /* 0x000400544d007844 */ /* 0x0003e20000000200 */
[----:B------:R-:W-:Y:S01]  /*6820*/  @!PT LDS RZ, [RZ] ;  /* 0x00000000fffff984 */ /* 0x000fe20000000800 */
[----:B------:R-:W-:Y:S01]  /*6830*/  @!PT LDS RZ, [RZ] ;  /* 0x00000000fffff984 */ /* 0x000fe20000000800 */
[----:B------:R-:W-:Y:S01]  /*6840*/  @!PT LDS RZ, [RZ] ;  /* 0x00000000fffff984 */ /* 0x000fe20000000800 */
[----:B------:R-:W-:Y:S01]  /*6850*/  @!PT LDS RZ, [RZ] ;  /* 0x00000000fffff984 */ /* 0x000fe20000000800 */
[----:B------:R2:W-:Y:S07]  /*6860*/  MEMBAR.ALL.CTA ;  /* 0x0000000000007992 */ /* 0x0005ee0000008000 */
[----:B--2---:R-:W2:Y:S02]  /*6870*/  FENCE.VIEW.ASYNC.S ;  /* 0x00000000000073c6 */ /* 0x004ea40000000000 */
[----:B--2---:R-:W-:Y:S06]  /*6880*/  BAR.SYNC.DEFER_BLOCKING 0x1, 0x80 ;  /* 0x0042000000007b1d */ /* 0x004fec0000010000 */
[----:B------:R-:W-:Y:S05]  /*6890*/  @P0 BRA `(.L_x_113) ;  /* 0x0000000000280947 */ /* 0x000fea0003800000 */
[----:B------:R-:W-:Y:S02]  /*68a0*/  UIADD3 UR4, UPT, UPT, UR48, 0x400, URZ ;  /* 0x0000040030047890 */ /* 0x000fe4000fffe0ff */
[----:B------:R-:W-:Y:S01]  /*68b0*/  UIADD3 UR6, UP0, UPT, UR52, 0x680, URZ ;  /* 0x0000068034067890 */ /* 0x000fe2000ff1e0ff */
[----:B------:R-:W-:Y:S03]  /*68c0*/  UMOV UR43, UR36 ;  /* 0x00000024002b7c82 */ /* 0x000fe60008000000 */
[----:B------:R-:W-:Y:S01]  /*68d0*/  MOV R66, UR4 ;  /* 0x0000000400427c02 */ /* 0x000fe20008000f00 */
[----:B------:R-:W-:Y:S03]  /*68e0*/  UIADD3.X UR7, UPT, UPT, URZ, UR53, URZ, UP0, !UPT ;  /* 0x00000035ff077290 */ /* 0x000fe600087fe4ff */
[----:B------:R-:W-:Y:S11]  /*68f0*/  R2UR UR40, R66 ;  /* 0x00000000422872ca */ /* 0x000ff600000e0000 */
[----:B------:R-:W-:Y:S02]  /*6900*/  @!UPT UIADD3 URZ, UPT, UPT, URZ, URZ, URZ ;  /* 0x000000fffffff290 */ /* 0x000fe4000fffe0ff */
[----:B------:R2:W-:Y:S01]  /*6910*/  UTMASTG.3D [UR40], [UR6] ;  /* 0x00000028060073b5 */ /* 0x0005e20008010000 */
[----:B------:R0:W-:Y:S01]  /*6920*/  UTMACMDFLUSH ;  /* 0x00000000000079b7 */ /* 0x0001e20000000000 */
[----:B--2---:R-:W-:Y:S04]  /*6930*/  DEPBAR.LE SB0, 0x1 ;  /* 0x000080400000791a */ /* 0x004fe80000000000 */
.L_x_113:
[----:B------:R-:W-:Y:S05]  /*6940*/  BSYNC.RECONVERGENT B0 ;  /* 0x0000000000007941 */ /* 0x000fea0003800200 */
.L_x_112:
[----:B------:R-:W-:Y:S01]  /*6950*/  BAR.SYNC.DEFER_BLOCKING 0x1, 0x80 ;  /* 0x0042000000007b1d */ /* 0x000fe20000010000 */
[----:B------:R-:W-:Y:S01]  /*6960*/  ISETP.NE.AND P1, PT, R76, RZ, PT ;  /* 0x000000ff4c00720c */ /* 0x000fe20003f25270 */
[----:B------:R-:W-:Y:S01]  /*6970*/  UISETP.NE.AND UP0, UPT, UR49, URZ, UPT ;  /* 0x000000ff3100728c */ /* 0x000fe2000bf05270 */
[----:B------:R-:W-:Y:S11]  /*6980*/  LEA R3, R39, UR48, 0x3 ;  /* 0x0000003027037c11 */ /* 0x000ff6000f8e18ff */
[----:B------:R-:W-:Y:S01]  /*6990*/  @P1 SHF.L.U32 R2, R70, 0x1f, RZ ;  /* 0x0000001f46021819 */ /* 0x000fe200000006ff */
[----:B------:R-:W-:Y:S06]  /*69a0*/  BRA.U !UP0, `(.L_x_114) ;  /* 0x0000000108247547 */ /* 0x000fec000b800000 */
[----:B------:R-:W-:Y:S01]  /*69b0*/  IMAD.U32 R5, RZ, RZ, UR51 ;  /* 0x00000033ff057e24 */ /* 0x000fe2000f8e00ff */
[----:B------:R-:W-:Y:S01]  /*69c0*/  MOV R0, UR37 ;  /* 0x0000002500007c02 */ /* 0x000fe20008000f00 */
[----:B------:R-:W-:Y:S03]  /*69d0*/  UIADD3 UR51, UPT, UPT, UR51, 0x1, URZ ;  /* 0x0000000133337890 */ /* 0x000fe6000fffe0ff */
[----:B------:R-:W-:Y:S01]  /*69e0*/  @P1 LEA R5, R5, UR48, 0x3 ;  /* 0x0000003005051c11 */ /* 0x000fe2000f8e18ff */
[----:B------:R-:W-:Y:S04]  /*69f0*/  UISETP.NE.AND UP0, UPT, UR51, 0x4, UPT ;  /* 0x000000043300788c */ /* 0x000fe8000bf05270 */
[----:B------:R-:W-:Y:S01]  /*6a00*/  @P1 VIADD R5, R5, 0x130 ;  /* 0x0000013005051836 */ /* 0x000fe20000000000 */
[----:B------:R-:W-:Y:S04]  /*6a10*/  USEL UR51, UR51, URZ, UP0 ;  /* 0x000000ff33337287 */ /* 0x000fe80008000000 */
[----:B------:R-:W-:Y:S04]  /*6a20*/  @P1 PRMT R0, R0, 0x654, R5 ;  /* 0x0000065400001816 */ /* 0x000fe80000000005 */
[----:B------:R2:W-:Y:S04]  /*6a30*/  @P1 SYNCS.ARRIVE.TRANS64.RED.A1T0 RZ, [R0+URZ], RZ ;  /* 0x000000ff00ff19a7 */ /* 0x0005e800081004ff */
.L_x_114:
[----:B------:R-:W4:Y:S01]  /*6a40*/  @P1 SYNCS.PHASECHK.TRANS64.TRYWAIT P0, [R3+URZ+0x110], R2 ;  /* 0x00011002030015a7 */ /* 0x000f2200080011ff */
[----:B------:R-:W-:Y:S01]  /*6a50*/  BSSY B1, `(.L_x_115) ;  /* 0x0000013000017945 */ /* 0x000fe20003800000 */
[----:B----4-:R-:W-:Y:S03]  /*6a60*/  @P1 SEL R81, RZ, 0x1, !P0 ;  /* 0x00000001ff511807 */ /* 0x010fe60004000000 */
[----:B------:R-:W-:Y:S05]  /*6a70*/  @!P1 BRA `(.L_x_116) ;  /* 0x0000000000409947 */ /* 0x000fea0003800000 */
[----:B------:R-:W-:Y:S01]  /*6a80*/  ISETP.NE.AND P1, PT, R82, RZ, PT ;  /* 0x000000ff5200720c */ /* 0x000fe20003f25270 */
[----:B------:R-:W-:Y:S01]  /*6a90*/  BSSY B0, `(.L_x_117) ;  /* 0x0000009000007945 */ /* 0x000fe20003800000 */
[----:B------:R-:W-:Y:S11]  /*6aa0*/  ISETP.NE.AND P0, PT, R81, RZ, PT ;  /* 0x000000ff5100720c */ /* 0x000ff60003f05270 */
[----:B------:R-:W-:Y:S05]  /*6ab0*/  @P1 IMAD R4, R39, 0x1000, R80 ;  /* 0x0000100027041824 */ /* 0x000fea00078e0250 */
[----:B------:R-:W-:Y:S05]  /*6ac0*/  @P1 IADD3 R2, PT, PT, R4, UR48, RZ ;  /* 0x0000003004021c10 */ /* 0x000fea000fffe0ff */
[----:B------:R-:W-:Y:S01]  /*6ad0*/  @P1 IMAD.IADD R2, R71, 0x1, R2 ;  /* 0x0000000147021824 */ /* 0x000fe200078e0202 */
[----:B------:R-:W-:Y:S06]  /*6ae0*/  @P0 BRA `(.L_x_118) ;  /* 0x00000000000c0947 */ /* 0x000fec0003800000 */
[----:B--2---:R-:W-:Y:S04]  /*6af0*/  SHF.L.U32 R0, R70, 0x1f, RZ ;  /* 0x0000001f46007819 */ /* 0x004fe800000006ff */
[----:B------:R-:W2:Y:S02]  /*6b00*/  SYNCS.PHASECHK.TRANS64.TRYWAIT P0, [R3+URZ+0x110], R0 ;  /* 0x00011000030075a7 */ /* 0x000ea400080011ff */
[----:B--2---:R-:W-:Y:S05]  /*6b10*/  @!P0 BRA `(.L_x_119) ;  /* 0x0000002800c88947 */ /* 0x004fea0003800000 */
.L_x_118:
[----:B------:R-:W-:Y:S05]  /*6b20*/  BSYNC B0 ;  /* 0x0000000000007941 */ /* 0x000fea0003800000 */
.L_x_117:
[----:B------:R-:W-:Y:S02]  /*6b30*/  ISETP.NE.AND P0, PT, R82, RZ, PT ;  /* 0x000000ff5200720c */ /* 0x000fe40003f05270 */
[----:B------:R-:W-:Y:S11]  /*6b40*/  IADD3 R39, PT, PT, R39, 0x1, RZ ;  /* 0x0000000127277810 */ /* 0x000ff60007ffe0ff */
[----:B------:R-:W-:Y:S05]  /*6b50*/  @P0 WARPSYNC.ALL ;  /* 0x0000000000000948 */ /* 0x000fea0003800000 */
[----:B------:R4:W1:Y:S04]  /*6b60*/  @P0 LDSM.16.M88.4 R40, [R4+UR48+0x400] ;  /* 0x000400300428083b */ /* 0x0008680008000200 */
[----:B------:R4:W1:Y:S02]  /*6b70*/  @P0 LDSM.16.M88.4 R48, [R2+0x400] ;  /* 0x000400000230083b */ /* 0x0008640000000200 */
.L_x_116:
[----:B------:R-:W-:Y:S05]  /*6b80*/  BSYNC B1 ;  /* 0x0000000000017941 */ /* 0x000fea0003800000 */
.L_x_115:
[----:B--2---:R-:W-:Y:S05]  /*6b90*/  VIADD R0, R34, 0x20 ;  /* 0x0000002022007836 */ /* 0x004fea0000000000 */
[----:B------:R-:W-:Y:S04]  /*6ba0*/  SHF.R.U32.HI R0, RZ, 0x15, R0 ;  /* 0x00000015ff007819 */ /* 0x000fe80000011600 */
[----:B------:R-:W-:Y:S11]  /*6bb0*/  LOP3.LUT P0, RZ, R0, 0x3, R65, 0x48, !PT ;  /* 0x0000000300ff7812 */ /* 0x000ff60007804841 */
[----:B------:R-:W-:Y:S02]  /*6bc0*/  @!UPT UIADD3 URZ, UPT, UPT, URZ, URZ, URZ ;  /* 0x000000fffffff290 */ /* 0x000fe4000fffe0ff */
[----:B------:R-:W-:Y:S05]  /*6bd0*/  @!P0 BRA `(.L_x_120) ;  /* 0x0000000000408947 */ /* 0x000fea0003800000 */
[----:B------:R-:W2:Y:S01]  /*6be0*/  LDCU.64 UR8, c[0x4][0x70] ;  /* 0x01000e00ff0877ac */ /* 0x000ea20008000a00 */
[----:B------:R-:W-:Y:S01]  /*6bf0*/  MOV R3, 0x0 ;  /* 0x0000000000037802 */ /* 0x000fe20000000f00 */
[----:B------:R-:W-:Y:S02]  /*6c00*/  HFMA2 R12, -RZ, RZ, 0, 5.9604644775390625e-08 ;  /* 0x00000001ff0c7431 */ /* 0x000fe400000001ff */
[----:B------:R-:W-:Y:S02]  /*6c10*/  IMAD.MOV.U32 R8, RZ, RZ, 0x192 ;  /* 0x00000192ff087424 */ /* 0x000fe400078e00ff */
[----:B------:R-:W-:Y:S01]  /*6c20*/  IMAD.MOV.U32 R13, RZ, RZ, RZ ;  /* 0x000000ffff0d7224 */ /* 0x000fe200078e00ff */
[----:B------:R-:W5:Y:S01]  /*6c30*/  LDCU.64 UR6, c[0x4][0x78] ;  /* 0x01000f00ff0677ac */ /* 0x000f620008000a00 */
[----:B----4-:R-:W4:Y:S01]  /*6c40*/  LDC.64 R2, c[0x4][R3] ;  /* 0x0100000003027b82 */ /* 0x010f220000000a00 */
[----:B------:R-:W3:Y:S01]  /*6c50*/  LDCU.64 UR4, c[0x4][0x10] ;  /* 0x01000200ff0477ac */ /* 0x000ee20008000a00 */
[----:B--2---:R-:W-:Y:S01]  /*6c60*/  MOV R5, UR9 ;  /* 0x0000000900057c02 */ /* 0x004fe20008000f00 */
[----:B------:R-:W-:Y:S01]  /*6c70*/  IMAD.U32 R4, RZ, RZ, UR8 ;  /* 0x00000008ff047e24 */ /* 0x000fe2000f8e00ff */
[----:B-----5:R-:W-:Y:S01]  /*6c80*/  MOV R7, UR7 ;  /* 0x0000000700077c02 */ /* 0x020fe20008000f00 */
[----:B------:R-:W-:Y:S01]  /*6c90*/  IMAD.U32 R6, RZ, RZ, UR6 ;  /* 0x00000006ff067e24 */ /* 0x000fe2000f8e00ff */
[----:B---3--:R-:W-:Y:S01]  /*6ca0*/  MOV R11, UR5 ;  /* 0x00000005000b7c02 */ /* 0x008fe20008000f00 */
[----:B------:R-:W-:Y:S02]  /*6cb0*/  IMAD.U32 R10, RZ, RZ, UR4 ;  /* 0x00000004ff0a7e24 */ /* 0x000fe4000f8e00ff */
[----:B------:R-:W-:Y:S07]  /*6cc0*/  LEPC R20, `(.L_x_120) ;  /* 0x000000001014794e */ /* 0x000fee0000000000 */
[----:B-1--4-:R-:W-:Y:S05]  /*6cd0*/  CALL.ABS.NOINC R2 ;  /* 0x0000000002007343 */ /* 0x012fea0003c00000 */
.L_x_120:
[----:B-1----:R-:W-:Y:S01]  /*6ce0*/  SHF.L.U32 R20, R40, 0x10, RZ ;  /* 0x0000001028147819 */ /* 0x002fe200000006ff */
[----:B------:R-:W-:Y:S05]  /*6cf0*/  WARPSYNC.ALL ;  /* 0x0000000000007948 */ /* 0x000fea0003800000 */
[----:B------:R-:W-:Y:S01]  /*6d00*/  R2UR UR4, R34 ;  /* 0x00000000220472ca */ /* 0x000fe200000e0000 */
[----:B------:R-:W-:Y:S01]  /*6d10*/  BSSY.RECONVERGENT B0, `(.L_x_121) ;  /* 0x0000055000007945 */ /* 0x000fe20003800200 */
[----:B------:R-:W-:Y:S02]  /*6d20*/  LOP3.LUT R21, R40, 0xffff0000, RZ, 0xc0, !PT ;  /* 0xffff000028157812 */ /* 0x000fe400078ec0ff */
[----:B------:R-:W-:Y:S02]  /*6d30*/  LOP3.LUT R36, R41, 0xffff0000, RZ, 0xc0, !PT ;  /* 0xffff000029247812 */ /* 0x000fe400078ec0ff */
[----:B------:R-:W-:Y:S02]  /*6d40*/  SHF.L.U32 R37, R48, 0x10, RZ ;  /* 0x0000001030257819 */ /* 0x000fe400000006ff */
[----:B------:R-:W-:Y:S02]  /*6d50*/  ISETP.NE.AND P6, PT, R76, RZ, PT ;  /* 0x000000ff4c00720c */ /* 0x000fe40003fc5270 */
[----:B------:R-:W-:Y:S02]  /*6d60*/  ISETP.NE.AND P0, PT, R72, RZ, PT ;  /* 0x000000ff4800720c */ /* 0x000fe40003f05270 */
[----:B------:R-:W-:Y:S01]  /*6d70*/  MOV R38, UR51 ;  /* 0x0000003300267c02 */ /* 0x000fe20008000f00 */
[----:B----4-:R-:W1:Y:S01]  /*6d80*/  LDTM.16dp256bit.x4 R4, tmem[UR4+0x20] ;  /* 0x00002004000479ee */ /* 0x010e620008120000 */
[----:B------:R-:W-:Y:S07]  /*6d90*/  MOV R83, UR37 ;  /* 0x0000002500537c02 */ /* 0x000fee0008000f00 */
[----:B------:R-:W-:Y:S02]  /*6da0*/  @P6 LEA R38, R38, UR48, 0x3 ;  /* 0x0000003026266c11 */ /* 0x000fe4000f8e18ff */
[----:B------:R-:W-:Y:S02]  /*6db0*/  @P6 SHF.L.U32 R88, R70, 0x1f, RZ ;  /* 0x0000001f46586819 */ /* 0x000fe400000006ff */
[----:B------:R-:W-:Y:S04]  /*6dc0*/  @P6 IADD3 R38, PT, PT, R38, 0x130, RZ ;  /* 0x0000013026266810 */ /* 0x000fe80007ffe0ff */
[----:B------:R-:W-:Y:S02]  /*6dd0*/  @P6 PRMT R38, R83, 0x654, R38 ;  /* 0x0000065453266816 */ /* 0x000fe40000000026 */
[----:B------:R-:W-:Y:S01]  /*6de0*/  LEA R83, R39, UR48, 0x3 ;  /* 0x0000003027537c11 */ /* 0x000fe2000f8e18ff */
[C---:B-1----:R-:W-:Y:S01]  /*6df0*/  FMUL R0, R33.reuse, R4 ;  /* 0x0000000421007220 */ /* 0x042fe20000400000 */
[C---:B------:R-:W-:Y:S01]  /*6e00*/  FMUL R2, R33.reuse, R5 ;  /* 0x0000000521027220 */ /* 0x040fe20000400000 */
[C---:B------:R-:W-:Y:S01]  /*6e10*/  FMUL R3, R33.reuse, R6 ;  /* 0x0000000621037220 */ /* 0x040fe20000400000 */
[----:B------:R-:W-:Y:S01]  /*6e20*/  FMUL R7, R33, R7 ;  /* 0x0000000721077220 */ /* 0x000fe20000400000 */
[----:B------:R-:W-:Y:S01]  /*6e30*/  FFMA R0, R35, R20, R0 ;  /* 0x0000001423007223 */ /* 0x000fe20000000000 */
[----:B------:R-:W-:Y:S01]  /*6e40*/  SHF.L.U32 R20, R41, 0x10, RZ ;  /* 0x0000001029147819 */ /* 0x000fe200000006ff */
[----:B------:R-:W-:Y:S01]  /*6e50*/  FFMA R2, R35, R21, R2 ;  /* 0x0000001523027223 */ /* 0x000fe20000000002 */
[----:B------:R-:W-:Y:S01]  /*6e60*/  SHF.L.U32 R21, R43, 0x10, RZ ;  /* 0x000000102b157819 */ /* 0x000fe200000006ff */
[C---:B------:R-:W-:Y:S01]  /*6e70*/  FMUL R4, R33.reuse, R8 ;  /* 0x0000000821047220 */ /* 0x040fe20000400000 */
[----:B------:R-:W-:Y:S01]  /*6e80*/  FMUL R5, R33, R9 ;  /* 0x0000000921057220 */ /* 0x000fe20000400000 */
[C---:B------:R-:W-:Y:S01]  /*6e90*/  FFMA R3, R35.reuse, R20, R3 ;  /* 0x0000001423037223 */ /* 0x040fe20000000003 */
[----:B------:R-:W-:Y:S01]  /*6ea0*/  SHF.L.U32 R20, R42, 0x10, RZ ;  /* 0x000000102a147819 */ /* 0x000fe200000006ff */
[----:B------:R-:W-:Y:S01]  /*6eb0*/  FFMA R7, R35, R36, R7 ;  /* 0x0000002423077223 */ /* 0x000fe20000000007 */
[----:B------:R-:W-:Y:S01]  /*6ec0*/  LOP3.LUT R36, R43, 0xffff0000, RZ, 0xc0, !PT ;  /* 0xffff00002b247812 */ /* 0x000fe200078ec0ff */
[----:B------:R-:W-:Y:S01]  /*6ed0*/  FMUL R6, R33, R10 ;  /* 0x0000000a21067220 */ /* 0x000fe20000400000 */
[----:B------:R-:W-:Y:S01]  /*6ee0*/  F2FP.BF16.F32.PACK_AB R44, R2, R0 ;  /* 0x00000000022c723e */ /* 0x000fe200000010ff */
[----:B------:R-:W-:Y:S01]  /*6ef0*/  FFMA R4, R35, R20, R4 ;  /* 0x0000001423047223 */ /* 0x000fe20000000004 */
[----:B------:R-:W-:Y:S01]  /*6f00*/  LOP3.LUT R20, R42, 0xffff0000, RZ, 0xc0, !PT ;  /* 0xffff00002a147812 */ /* 0x000fe200078ec0ff */
[----:B------:R-:W-:Y:S01]  /*6f10*/  FMUL R11, R33, R11 ;  /* 0x0000000b210b7220 */ /* 0x000fe20000400000 */
[----:B------:R-:W-:Y:S01]  /*6f20*/  F2FP.BF16.F32.PACK_AB R45, R7, R3 ;  /* 0x00000003072d723e */ /* 0x000fe200000010ff */
[C---:B------:R-:W-:Y:S01]  /*6f30*/  FMUL R8, R33.reuse, R12 ;  /* 0x0000000c21087220 */ /* 0x040fe20000400000 */
[----:B------:R-:W-:Y:S01]  /*6f40*/  FMUL R9, R33, R13 ;  /* 0x0000000d21097220 */ /* 0x000fe20000400000 */
[C---:B------:R-:W-:Y:S01]  /*6f50*/  FFMA R5, R35.reuse, R20, R5 ;  /* 0x0000001423057223 */ /* 0x040fe20000000005 */
[----:B------:R-:W-:Y:S01]  /*6f60*/  LOP3.LUT R20, R48, 0xffff0000, RZ, 0xc0, !PT ;  /* 0xffff000030147812 */ /* 0x000fe200078ec0ff */
[----:B------:R-:W-:Y:S01]  /*6f70*/  FFMA R6, R35, R21, R6 ;  /* 0x0000001523067223 */ /* 0x000fe20000000006 */
[----:B------:R-:W-:Y:S01]  /*6f80*/  SHF.L.U32 R21, R49, 0x10, RZ ;  /* 0x0000001031157819 */ /* 0x000fe200000006ff */
[----:B------:R-:W-:Y:S01]  /*6f90*/  FFMA R11, R35, R36, R11 ;  /* 0x00000024230b7223 */ /* 0x000fe2000000000b */
[----:B------:R-:W-:Y:S01]  /*6fa0*/  LOP3.LUT R36, R51, 0xffff0000, RZ, 0xc0, !PT ;  /* 0xffff000033247812 */ /* 0x000fe200078ec0ff */
[C---:B------:R-:W-:Y:S01]  /*6fb0*/  FFMA R8, R35.reuse, R37, R8 ;  /* 0x0000002523087223 */ /* 0x040fe20000000008 */
[----:B------:R-:W-:Y:S01]  /*6fc0*/  FFMA R9, R35, R20, R9 ;  /* 0x0000001423097223 */ /* 0x000fe20000000009 */
[----:B------:R-:W-:Y:S01]  /*6fd0*/  FMUL R10, R33, R14 ;  /* 0x0000000e210a7220 */ /* 0x000fe20000400000 */
[----:B------:R-:W-:Y:S01]  /*6fe0*/  LOP3.LUT R20, R49, 0xffff0000, RZ, 0xc0, !PT ;  /* 0xffff000031147812 */ /* 0x000fe200078ec0ff */
[C---:B------:R-:W-:Y:S01]  /*6ff0*/  FMUL R15, R33.reuse, R15 ;  /* 0x0000000f210f7220 */ /* 0x040fe20000400000 */
[----:B------:R-:W-:Y:S01]  /*7000*/  FMUL R12, R33, R16 ;  /* 0x00000010210c7220 */ /* 0x000fe20000400000 */
[C---:B------:R-:W-:Y:S01]  /*7010*/  FFMA R10, R35.reuse, R21, R10 ;  /* 0x00000015230a7223 */ /* 0x040fe2000000000a */
[C---:B------:R-:W-:Y:S01]  /*7020*/  SHF.L.U32 R21, R50.reuse, 0x10, RZ ;  /* 0x0000001032157819 */ /* 0x040fe200000006ff */
[----:B------:R-:W-:Y:S01]  /*7030*/  FFMA R15, R35, R20, R15 ;  /* 0x00000014230f7223 */ /* 0x000fe2000000000f */
[----:B------:R-:W-:Y:S01]  /*7040*/  LOP3.LUT R20, R50, 0xffff0000, RZ, 0xc0, !PT ;  /* 0xffff000032147812 */ /* 0x000fe200078ec0ff */
[----:B------:R-:W-:Y:S01]  /*7050*/  FMUL R13, R33, R17 ;  /* 0x00000011210d7220 */ /* 0x000fe20000400000 */
[----:B------:R-:W-:Y:S01]  /*7060*/  SHF.L.U32 R37, R51, 0x10, RZ ;  /* 0x0000001033257819 */ /* 0x000fe200000006ff */
[C---:B------:R-:W-:Y:S01]  /*7070*/  FMUL R14, R33.reuse, R18 ;  /* 0x00000012210e7220 */ /* 0x040fe20000400000 */
        /* <DEDUP_REMOVED lines=21> */
[----:B------:R-:W-:Y:S02]  /*71d0*/  UIADD3 UR8, UP0, UPT, UR52, 0x680, URZ ;  /* 0x0000068034087890 */ /* 0x000fe4000ff1e0ff */
[----:B------:R-:W-:Y:S02]  /*71e0*/  UIADD3 UR5, UPT, UPT, UR41, 0x20, URZ ;  /* 0x0000002029057890 */ /* 0x000fe4000fffe0ff */
[----:B------:R-:W-:Y:S02]  /*71f0*/  UIADD3 UR4, UPT, UPT, UR48, 0x1400, URZ ;  /* 0x0000140030047890 */ /* 0x000fe4000fffe0ff */
[----:B------:R-:W-:Y:S01]  /*7200*/  UIADD3.X UR9, UPT, UPT, URZ, UR53, URZ, UP0, !UPT ;  /* 0x00000035ff097290 */ /* 0x000fe200087fe4ff */
[----:B------:R-:W-:Y:S01]  /*7210*/  UMOV UR6, UR42 ;  /* 0x0000002a00067c82 */ /* 0x000fe20008000000 */
[----:B------:R-:W-:Y:S07]  /*7220*/  UMOV UR7, UR36 ;  /* 0x0000002400077c82 */ /* 0x000fee0008000000 */
[----:B------:R2:W-:Y:S01]  /*7230*/  UTMASTG.3D [UR4], [UR8] ;  /* 0x00000004080073b5 */ /* 0x0005e20008010000 */
[----:B------:R0:W-:Y:S01]  /*7240*/  UTMACMDFLUSH ;  /* 0x00000000000079b7 */ /* 0x0001e20000000000 */
[----:B--2---:R-:W-:Y:S04]  /*7250*/  DEPBAR.LE SB0, 0x1 ;  /* 0x000080400000791a */ /* 0x004fe80000000000 */
.L_x_122:
[----:B------:R-:W-:Y:S05]  /*7260*/  BSYNC.RECONVERGENT B0 ;  /* 0x0000000000007941 */ /* 0x000fea0003800200 */
.L_x_121:
[----:B------:R-:W-:Y:S01]  /*7270*/  BAR.SYNC.DEFER_BLOCKING 0x1, 0x80 ;  /* 0x0042000000007b1d */ /* 0x000fe20000010000 */
[----:B------:R-:W-:Y:S04]  /*7280*/  UIADD3 UR40, UPT, UPT, UR51, 0x1, URZ ;  /* 0x0000000133287890 */ /* 0x000fe8000fffe0ff */
[----:B------:R-:W-:Y:S04]  /*7290*/  UISETP.NE.AND UP0, UPT, UR40, 0x4, UPT ;  /* 0x000000042800788c */ /* 0x000fe8000bf05270 */
[----:B------:R-:W-:Y:S01]  /*72a0*/  USEL UR40, UR40, URZ, UP0 ;  /* 0x000000ff28287287 */ /* 0x000fe20008000000 */
[----:B------:R2:W-:Y:S01]  /*72b0*/  @P6 SYNCS.ARRIVE.TRANS64.RED.A1T0 RZ, [R38+URZ], RZ ;  /* 0x000000ff26ff69a7 */ /* 0x0005e200081004ff */
[----:B------:R-:W-:Y:S01]  /*72c0*/  BSSY B1, `(.L_x_123) ;  /* 0x0000014000017945 */ /* 0x000fe20003800000 */
[----:B------:R-:W4:Y:S02]  /*72d0*/  @P6 SYNCS.PHASECHK.TRANS64.TRYWAIT P0, [R83+URZ+0x110], R88 ;  /* 0x00011058530065a7 */ /* 0x000f2400080011ff */
[----:B----4-:R-:W-:Y:S01]  /*72e0*/  @P6 SEL R81, RZ, 0x1, !P0 ;  /* 0x00000001ff516807 */ /* 0x010fe20004000000 */
[----:B--2---:R-:W-:Y:S06]  /*72f0*/  @!P6 BRA `(.L_x_124) ;  /* 0x000000000040e947 */ /* 0x004fec0003800000 */
[----:B------:R-:W-:Y:S01]  /*7300*/  ISETP.NE.AND P1, PT, R82, RZ, PT ;  /* 0x000000ff5200720c */ /* 0x000fe20003f25270 */
[----:B------:R-:W-:Y:S01]  /*7310*/  BSSY B0, `(.L_x_125) ;  /* 0x0000009000007945 */ /* 0x000fe20003800000 */
[----:B------:R-:W-:Y:S11]  /*7320*/  ISETP.NE.AND P0, PT, R81, RZ, PT ;  /* 0x000000ff5100720c */ /* 0x000ff60003f05270 */
[----:B------:R-:W-:Y:S05]  /*7330*/  @P1 IMAD R2, R39, 0x1000, R80 ;  /* 0x0000100027021824 */ /* 0x000fea00078e0250 */
[----:B------:R-:W-:Y:S05]  /*7340*/  @P1 IADD3 R0, PT, PT, R2, UR48, RZ ;  /* 0x0000003002001c10 */ /* 0x000fea000fffe0ff */
[----:B------:R-:W-:Y:S01]  /*7350*/  @P1 IMAD.IADD R0, R71, 0x1, R0 ;  /* 0x0000000147001824 */ /* 0x000fe200078e0200 */
[----:B------:R-:W-:Y:S06]  /*7360*/  @P0 BRA `(.L_x_126) ;  /* 0x00000000000c0947 */ /* 0x000fec0003800000 */
[----:B------:R-:W-:Y:S04]  /*7370*/  SHF.L.U32 R4, R70, 0x1f, RZ ;  /* 0x0000001f46047819 */ /* 0x000fe800000006ff */
[----:B------:R-:W2:Y:S02]  /*7380*/  SYNCS.PHASECHK.TRANS64.TRYWAIT P0, [R83+URZ+0x110], R4 ;  /* 0x00011004530075a7 */ /* 0x000ea400080011ff */
[----:B--2---:R-:W-:Y:S05]  /*7390*/  @!P0 BRA `(.L_x_127) ;  /* 0x0000002000bc8947 */ /* 0x004fea0003800000 */
.L_x_126:
[----:B------:R-:W-:Y:S05]  /*73a0*/  BSYNC B0 ;  /* 0x0000000000007941 */ /* 0x000fea0003800000 */
.L_x_125:
[----:B------:R-:W-:Y:S02]  /*73b0*/  ISETP.NE.AND P0, PT, R82, RZ, PT ;  /* 0x000000ff5200720c */ /* 0x000fe40003f05270 */
[----:B------:R-:W-:Y:S11]  /*73c0*/  IADD3 R39, PT, PT, R39, 0x1, RZ ;  /* 0x0000000127277810 */ /* 0x000ff60007ffe0ff */
[----:B------:R-:W-:Y:S05]  /*73d0*/  @P0 WARPSYNC.ALL ;  /* 0x0000000000000948 */ /* 0x000fea0003800000 */
[----:B------:R4:W1:Y:S04]  /*73e0*/  @P0 LDSM.16.M88.4 R40, [R2+UR48+0x400] ;  /* 0x000400300228083b */ /* 0x0008680008000200 */
[----:B------:R4:W1:Y:S02]  /*73f0*/  @P0 LDSM.16.M88.4 R48, [R0+0x400] ;  /* 0x000400000030083b */ /* 0x0008640000000200 */
.L_x_124:
[----:B------:R-:W-:Y:S05]  /*7400*/  BSYNC B1 ;  /* 0x0000000000017941 */ /* 0x000fea0003800000 */
.L_x_123:
[----:B----4-:R-:W-:Y:S05]  /*7410*/  VIADD R0, R34, 0x40 ;  /* 0x0000004022007836 */ /* 0x010fea0000000000 */
[----:B------:R-:W-:Y:S04]  /*7420*/  SHF.R.U32.HI R0, RZ, 0x15, R0 ;  /* 0x00000015ff007819 */ /* 0x000fe80000011600 */
[----:B------:R-:W-:Y:S11]  /*7430*/  LOP3.LUT P0, RZ, R0, 0x3, R65, 0x48, !PT ;  /* 0x0000000300ff7812 */ /* 0x000ff60007804841 */
[----:B------:R-:W-:Y:S02]  /*7440*/  @!UPT UIADD3 URZ, UPT, UPT, URZ, URZ, URZ ;  /* 0x000000fffffff290 */ /* 0x000fe4000fffe0ff */
        /* <DEDUP_REMOVED lines=8> */
[----:B------:R-:W3:Y:S01]  /*74d0*/  LDCU.64 UR4, c[0x4][0x10] ;  /* 0x01000200ff0477ac */ /* 0x000ee20008000a00 */
[----:B----4-:R-:W-:Y:S01]  /*74e0*/  MOV R5, UR9 ;  /* 0x0000000900057c02 */ /* 0x010fe20008000f00 */
[----:B--2---:R-:W-:Y:S01]  /*74f0*/  IMAD.U32 R4, RZ, RZ, UR8 ;  /* 0x00000008ff047e24 */ /* 0x004fe2000f8e00ff */
[----:B-----5:R-:W-:Y:S01]  /*7500*/  MOV R7, UR7 ;  /* 0x0000000700077c02 */ /* 0x020fe20008000f00 */
[----:B------:R-:W-:Y:S01]  /*7510*/  IMAD.U32 R6, RZ, RZ, UR6 ;  /* 0x00000006ff067e24 */ /* 0x000fe2000f8e00ff */
[----:B---3--:R-:W-:Y:S01]  /*7520*/  MOV R11, UR5 ;  /* 0x00000005000b7c02 */ /* 0x008fe20008000f00 */
[----:B------:R-:W-:Y:S02]  /*7530*/  IMAD.U32 R10, RZ, RZ, UR4 ;  /* 0x00000004ff0a7e24 */ /* 0x000fe4000f8e00ff */
[----:B------:R-:W-:Y:S07]  /*7540*/  LEPC R20, `(.L_x_128) ;  /* 0x000000001014794e */ /* 0x000fee0000000000 */
[----:B-1----:R-:W-:Y:S05]  /*7550*/  CALL.ABS.NOINC R2 ;  /* 0x0000000002007343 */ /* 0x002fea0003c00000 */
.L_x_128:
        /* <DEDUP_REMOVED lines=10> */
[----:B--2---:R-:W1:Y:S01]  /*7600*/  LDTM.16dp256bit.x4 R4, tmem[UR4+0x40] ;  /* 0x00004004000479ee */ /* 0x004e620008120000 */
[----:B------:R-:W-:Y:S02]  /*7610*/  MOV R83, UR37 ;  /* 0x0000002500537c02 */ /* 0x000fe40008000f00 */
[----:B------:R-:W-:Y:S05]  /*7620*/  LEA R88, R39, UR48, 0x3 ;  /* 0x0000003027587c11 */ /* 0x000fea000f8e18ff */
[----:B------:R-:W-:Y:S04]  /*7630*/  @P6 LEA R38, R38, UR48, 0x3 ;  /* 0x0000003026266c11 */ /* 0x000fe8000f8e18ff */
[----:B------:R-:W-:Y:S04]  /*7640*/  @P6 IADD3 R38, PT, PT, R38, 0x130, RZ ;  /* 0x0000013026266810 */ /* 0x000fe80007ffe0ff */
[----:B------:R-:W-:Y:S02]  /*7650*/  @P6 PRMT R38, R83, 0x654, R38 ;  /* 0x0000065453266816 */ /* 0x000fe40000000026 */
[----:B------:R-:W-:Y:S01]  /*7660*/  @P6 SHF.L.U32 R83, R70, 0x1f, RZ ;  /* 0x0000001f46536819 */ /* 0x000fe200000006ff */
        /* <DEDUP_REMOVED lines=71> */
.L_x_130:
[----:B------:R-:W-:Y:S05]  /*7ae0*/  BSYNC.RECONVERGENT B0 ;  /* 0x0000000000007941 */ /* 0x000fea0003800200 */
.L_x_129:
        /* <DEDUP_REMOVED lines=19> */
.L_x_134:
[----:B------:R-:W-:Y:S05]  /*7c20*/  BSYNC B0 ;  /* 0x0000000000007941 */ /* 0x000fea0003800000 */
.L_x_133:
[----:B------:R-:W-:Y:S11]  /*7c30*/  ISETP.NE.AND P0, PT, R82, RZ, PT ;  /* 0x000000ff5200720c */ /* 0x000ff60003f05270 */
[----:B------:R-:W-:Y:S02]  /*7c40*/  @!UPT UIADD3 URZ, UPT, UPT, URZ, URZ, URZ ;  /* 0x000000fffffff290 */ /* 0x000fe4000fffe0ff */
[----:B------:R-:W-:Y:S05]  /*7c50*/  @P0 WARPSYNC.ALL ;  /* 0x0000000000000948 */ /* 0x000fea0003800000 */
[----:B------:R4:W1:Y:S04]  /*7c60*/  @P0 LDSM.16.M88.4 R40, [R39+UR48+0x400] ;  /* 0x000400302728083b */ /* 0x0008680008000200 */
[----:B------:R4:W1:Y:S02]  /*7c70*/  @P0 LDSM.16.M88.4 R48, [R0+0x400] ;  /* 0x000400000030083b */ /* 0x0008640000000200 */
.L_x_132:
[----:B------:R-:W-:Y:S05]  /*7c80*/  BSYNC B1 ;  /* 0x0000000000017941 */ /* 0x000fea0003800000 */
.L_x_131:
[----:B----4-:R-:W-:Y:S05]  /*7c90*/  VIADD R0, R34, 0x60 ;  /* 0x0000006022007836 */ /* 0x010fea0000000000 */
[----:B------:R-:W-:Y:S04]  /*7ca0*/  SHF.R.U32.HI R0, RZ, 0x15, R0 ;  /* 0x00000015ff007819 */ /* 0x000fe80000011600 */
[----:B------:R-:W-:Y:S11]  /*7cb0*/  LOP3.LUT P0, RZ, R0, 0x3, R65, 0x48, !PT ;  /* 0x0000000300ff7812 */ /* 0x000ff60007804841 */
[----:B------:R-:W-:Y:S02]  /*7cc0*/  @!UPT UIADD3 URZ, UPT, UPT, URZ, URZ, URZ ;  /* 0x000000fffffff290 */ /* 0x000fe4000fffe0ff */
[----:B------:R-:W-:Y:S05]  /*7cd0*/  @!P0 BRA `(.L_x_136) ;  /* 0x0000000000408947 */ /* 0x000fea0003800000 */
[----:B------:R-:W4:Y:S01]  /*7ce0*/  LDCU.64 UR8, c[0x4][0x70] ;  /* 0x01000e00ff0877ac */ /* 0x000f220008000a00 */
[----:B--2---:R-:W-:Y:S01]  /*7cf0*/  MOV R3, 0x0 ;  /* 0x0000000000037802 */ /* 0x004fe20000000f00 */
[----:B------:R-:W-:Y:S02]  /*7d00*/  HFMA2 R12, -RZ, RZ, 0, 5.9604644775390625e-08 ;  /* 0x00000001ff0c7431 */ /* 0x000fe400000001ff */
[----:B------:R-:W-:Y:S02]  /*7d10*/  IMAD.MOV.U32 R8, RZ, RZ, 0x192 ;  /* 0x00000192ff087424 */ /* 0x000fe400078e00ff */
[----:B------:R-:W-:Y:S01]  /*7d20*/  IMAD.MOV.U32 R13, RZ, RZ, RZ ;  /* 0x000000ffff0d7224 */ /* 0x000fe200078e00ff */
[----:B------:R-:W2:Y:S01]  /*7d30*/  LDCU.64 UR6, c[0x4][0x78] ;  /* 0x01000f00ff0677ac */ /* 0x000ea20008000a00 */
[----:B------:R-:W1:Y:S01]  /*7d40*/  LDC.64 R2, c[0x4][R3] ;  /* 0x0100000003027b82 */ /* 0x000e620000000a00 */
[----:B------:R-:W5:Y:S01]  /*7d50*/  LDCU.64 UR4, c[0x4][0x10] ;  /* 0x01000200ff0477ac */ /* 0x000f620008000a00 */
[----:B----4-:R-:W-:Y:S01]  /*7d60*/  MOV R5, UR9 ;  /* 0x0000000900057c02 */ /* 0x010fe20008000f00 */
[----:B------:R-:W-:Y:S01]  /*7d70*/  IMAD.U32 R4, RZ, RZ, UR8 ;  /* 0x00000008ff047e24 */ /* 0x000fe2000f8e00ff */
[----:B--2---:R-:W-:Y:S01]  /*7d80*/  MOV R7, UR7 ;  /* 0x0000000700077c02 */ /* 0x004fe20008000f00 */
[----:B------:R-:W-:Y:S01]  /*7d90*/  IMAD.U32 R6, RZ, RZ, UR6 ;  /* 0x00000006ff067e24 */ /* 0x000fe2000f8e00ff */
[----:B-----5:R-:W-:Y:S01]  /*7da0*/  MOV R11, UR5 ;  /* 0x00000005000b7c02 */ /* 0x020fe20008000f00 */
[----:B------:R-:W-:Y:S02]  /*7db0*/  IMAD.U32 R10, RZ, RZ, UR4 ;  /* 0x00000004ff0a7e24 */ /* 0x000fe4000f8e00ff */
[----:B------:R-:W-:Y:S07]  /*7dc0*/  LEPC R20, `(.L_x_136) ;  /* 0x000000001014794e */ /* 0x000fee0000000000 */
[----:B-1-3--:R-:W-:Y:S05]  /*7dd0*/  CALL.ABS.NOINC R2 ;  /* 0x0000000002007343 */ /* 0x00afea0003c00000 */
.L_x_136:
[----:B------:R-:W-:Y:S01]  /*7de0*/  ISETP.NE.AND P0, PT, R72, RZ, PT ;  /* 0x000000ff4800720c */ /* 0x000fe20003f05270 */
[----:B------:R-:W-:Y:S05]  /*7df0*/  WARPSYNC.ALL ;  /* 0x0000000000007948 */ /* 0x000fea0003800000 */
[----:B------:R-:W-:Y:S01]  /*7e00*/  R2UR UR4, R34 ;  /* 0x00000000220472ca */ /* 0x000fe200000e0000 */
[----:B------:R-:W-:Y:S01]  /*7e10*/  BSSY.RECONVERGENT B0, `(.L_x_137) ;  /* 0x0000052000007945 */ /* 0x000fe20003800200 */
[----:B------:R-:W-:Y:S02]  /*7e20*/  R2UR UR5, R79 ;  /* 0x000000004f0572ca */ /* 0x000fe400000e0000 */
[C---:B-1----:R-:W-:Y:S02]  /*7e30*/  SHF.L.U32 R20, R40.reuse, 0x10, RZ ;  /* 0x0000001028147819 */ /* 0x042fe400000006ff */
[----:B------:R-:W-:Y:S02]  /*7e40*/  LOP3.LUT R36, R40, 0xffff0000, RZ, 0xc0, !PT ;  /* 0xffff000028247812 */ /* 0x000fe400078ec0ff */
[C---:B------:R-:W-:Y:S02]  /*7e50*/  SHF.L.U32 R21, R41.reuse, 0x10, RZ ;  /* 0x0000001029157819 */ /* 0x040fe400000006ff */
[----:B------:R-:W-:Y:S02]  /*7e60*/  LOP3.LUT R38, R41, 0xffff0000, RZ, 0xc0, !PT ;  /* 0xffff000029267812 */ /* 0x000fe400078ec0ff */
[C---:B------:R-:W-:Y:S01]  /*7e70*/  SHF.L.U32 R37, R42.reuse, 0x10, RZ ;  /* 0x000000102a257819 */ /* 0x040fe200000006ff */
[----:B------:R-:W1:Y:S01]  /*7e80*/  LDTM.16dp256bit.x4 R4, tmem[UR4+0x60] ;  /* 0x00006004000479ee */ /* 0x000e620008120000 */
[----:B------:R-:W-:Y:S01]  /*7e90*/  LOP3.LUT R40, R42, 0xffff0000, RZ, 0xc0, !PT ;  /* 0xffff00002a287812 */ /* 0x000fe200078ec0ff */
[----:B------:R-:W-:Y:S01]  /*7ea0*/  NOP ;  /* 0x0000000000007918 */ /* 0x000fe20000000000 */
[C---:B------:R-:W-:Y:S01]  /*7eb0*/  SHF.L.U32 R39, R43.reuse, 0x10, RZ ;  /* 0x000000102b277819 */ /* 0x040fe200000006ff */
[----:B------:R-:W-:Y:S01]  /*7ec0*/  UIADD3 UR5, UPT, UPT, UR5, 0x1a0, URZ ;  /* 0x000001a005057890 */ /* 0x000fe2000fffe0ff */
[----:B------:R-:W-:Y:S02]  /*7ed0*/  LOP3.LUT R41, R43, 0xffff0000, RZ, 0xc0, !PT ;  /* 0xffff00002b297812 */ /* 0x000fe400078ec0ff */
[C---:B------:R-:W-:Y:S01]  /*7ee0*/  SHF.L.U32 R42, R48.reuse, 0x10, RZ ;  /* 0x00000010302a7819 */ /* 0x040fe200000006ff */
[----:B------:R-:W-:Y:S01]  /*7ef0*/  UPRMT UR5, UR37, 0x654, UR5 ;  /* 0x0000065425057896 */ /* 0x000fe20008000005 */
[----:B------:R-:W-:Y:S02]  /*7f00*/  LOP3.LUT R43, R48, 0xffff0000, RZ, 0xc0, !PT ;  /* 0xffff0000302b7812 */ /* 0x000fe400078ec0ff */
[C---:B------:R-:W-:Y:S02]  /*7f10*/  SHF.L.U32 R44, R49.reuse, 0x10, RZ ;  /* 0x00000010312c7819 */ /* 0x040fe400000006ff */
[----:B------:R-:W-:Y:S02]  /*7f20*/  LOP3.LUT R46, R49, 0xffff0000, RZ, 0xc0, !PT ;  /* 0xffff0000312e7812 */ /* 0x000fe400078ec0ff */
[C---:B------:R-:W-:Y:S02]  /*7f30*/  SHF.L.U32 R45, R50.reuse, 0x10, RZ ;  /* 0x00000010322d7819 */ /* 0x040fe400000006ff */
[----:B-1----:R-:W-:Y:S01]  /*7f40*/  SYNCS.ARRIVE.TRANS64.RED.A1T0 RZ, [UR5], RZ ;  /* 0x000000ffffff79a7 */ /* 0x002fe20008100405 */
[----:B------:R-:W-:Y:S02]  /*7f50*/  LOP3.LUT R48, R50, 0xffff0000, RZ, 0xc0, !PT ;  /* 0xffff000032307812 */ /* 0x000fe400078ec0ff */
[C---:B------:R-:W-:Y:S02]  /*7f60*/  SHF.L.U32 R47, R51.reuse, 0x10, RZ ;  /* 0x00000010332f7819 */ /* 0x040fe400000006ff */
[----:B------:R-:W-:Y:S01]  /*7f70*/  LOP3.LUT R50, R51, 0xffff0000, RZ, 0xc0, !PT ;  /* 0xffff000033327812 */ /* 0x000fe200078ec0ff */
[C---:B------:R-:W-:Y:S01]  /*7f80*/  FMUL R4, R33.reuse, R4 ;  /* 0x0000000421047220 */ /* 0x040fe20000400000 */
[C---:B------:R-:W-:Y:S01]  /*7f90*/  FMUL R5, R33.reuse, R5 ;  /* 0x0000000521057220 */ /* 0x040fe20000400000 */
[C---:B------:R-:W-:Y:S01]  /*7fa0*/  FMUL R6, R33.reuse, R6 ;  /* 0x0000000621067220 */ /* 0x040fe20000400000 */
[----:B------:R-:W-:Y:S01]  /*7fb0*/  FMUL R7, R33, R7 ;  /* 0x0000000721077220 */ /* 0x000fe20000400000 */
[C---:B------:R-:W-:Y:S01]  /*7fc0*/  FFMA R4, R35.reuse, R20, R4 ;  /* 0x0000001423047223 */ /* 0x040fe20000000004 */
[C---:B------:R-:W-:Y:S01]  /*7fd0*/  FFMA R5, R35.reuse, R36, R5 ;  /* 0x0000002423057223 */ /* 0x040fe20000000005 */
[C---:B------:R-:W-:Y:S01]  /*7fe0*/  FFMA R6, R35.reuse, R21, R6 ;  /* 0x0000001523067223 */ /* 0x040fe20000000006 */
[----:B------:R-:W-:Y:S01]  /*7ff0*/  FFMA R7, R35, R38, R7 ;  /* 0x0000002623077223 */ /* 0x000fe20000000007 */
[C---:B------:R-:W-:Y:S01]  /*8000*/  FMUL R8, R33.reuse, R8 ;  /* 0x0000000821087220 */ /* 0x040fe20000400000 */
[----:B------:R-:W-:Y:S01]  /*8010*/  FMUL R9, R33, R9 ;  /* 0x0000000921097220 */ /* 0x000fe20000400000 */
[----:B---3--:R-:W-:Y:S01]  /*8020*/  F2FP.BF16.F32.PACK_AB R80, R5, R4 ;  /* 0x000000040550723e */ /* 0x008fe200000010ff */
[----:B------:R-:W-:Y:S01]  /*8030*/  FMUL R0, R33, R10 ;  /* 0x0000000a21007220 */ /* 0x000fe20000400000 */
[----:B------:R-:W-:Y:S01]  /*8040*/  F2FP.BF16.F32.PACK_AB R81, R7, R6 ;  /* 0x000000060751723e */ /* 0x000fe200000010ff */
[C---:B------:R-:W-:Y:S01]  /*8050*/  FFMA R8, R35.reuse, R37, R8 ;  /* 0x0000002523087223 */ /* 0x040fe20000000008 */
[----:B------:R-:W-:Y:S01]  /*8060*/  FFMA R9, R35, R40, R9 ;  /* 0x0000002823097223 */ /* 0x000fe20000000009 */
[C---:B------:R-:W-:Y:S01]  /*8070*/  FMUL R2, R33.reuse, R11 ;  /* 0x0000000b21027220 */ /* 0x040fe20000400000 */
[C---:B--2---:R-:W-:Y:S01]  /*8080*/  FMUL R3, R33.reuse, R12 ;  /* 0x0000000c21037220 */ /* 0x044fe20000400000 */
[----:B------:R-:W-:Y:S01]  /*8090*/  FMUL R10, R33, R13 ;  /* 0x0000000d210a7220 */ /* 0x000fe20000400000 */
[----:B------:R-:W-:Y:S01]  /*80a0*/  FFMA R0, R35, R39, R0 ;  /* 0x0000002723007223 */ /* 0x000fe20000000000 */
        /* <DEDUP_REMOVED lines=40> */
.L_x_138:
[----:B------:R-:W-:Y:S05]  /*8330*/  BSYNC.RECONVERGENT B0 ;  /* 0x0000000000007941 */ /* 0x000fea0003800200 */
.L_x_137:
[----:B------:R-:W-:Y:S01]  /*8340*/  BAR.SYNC.DEFER_BLOCKING 0x1, 0x80 ;  /* 0x0042000000007b1d */ /* 0x000fe20000010000 */
[----:B------:R-:W-:Y:S01]  /*8350*/  UISETP.NE.AND UP0, UPT, UR49, -0x4, UPT ;  /* 0xfffffffc3100788c */ /* 0x000fe2000bf05270 */
[----:B------:R-:W-:Y:S08]  /*8360*/  IADD3 R0, PT, PT, R30, 0x1, RZ ;  /* 0x000000011e007810 */ /* 0x000ff00007ffe0ff */
[----:B------:R-:W-:Y:S05]  /*8370*/  BRA.U !UP0, `(.L_x_139) ;  /* 0x0000000108287547 */ /* 0x000fea000b800000 */
[----:B------:R-:W-:Y:S01]  /*8380*/  ISETP.NE.AND P0, PT, R76, RZ, PT ;  /* 0x000000ff4c00720c */ /* 0x000fe20003f05270 */
[----:B------:R-:W-:Y:S01]  /*8390*/  IMAD.U32 R3, RZ, RZ, UR51 ;  /* 0x00000033ff037e24 */ /* 0x000fe2000f8e00ff */
[----:B------:R-:W-:Y:S01]  /*83a0*/  UIADD3 UR51, UPT, UPT, UR51, 0x1, URZ ;  /* 0x0000000133337890 */ /* 0x000fe2000fffe0ff */
[----:B------:R-:W-:Y:S03]  /*83b0*/  IMAD.U32 R2, RZ, RZ, UR37 ;  /* 0x00000025ff027e24 */ /* 0x000fe6000f8e00ff */
[----:B------:R-:W-:Y:S04]  /*83c0*/  UISETP.NE.AND UP0, UPT, UR51, 0x4, UPT ;  /* 0x000000043300788c */ /* 0x000fe8000bf05270 */
[----:B------:R-:W-:Y:S03]  /*83d0*/  USEL UR51, UR51, URZ, UP0 ;  /* 0x000000ff33337287 */ /* 0x000fe60008000000 */
[----:B------:R-:W-:Y:S05]  /*83e0*/  @P0 LEA R3, R3, UR48, 0x3 ;  /* 0x0000003003030c11 */ /* 0x000fea000f8e18ff */
[----:B------:R-:W-:Y:S05]  /*83f0*/  @P0 VIADD R3, R3, 0x130 ;  /* 0x0000013003030836 */ /* 0x000fea0000000000 */
[----:B------:R-:W-:Y:S04]  /*8400*/  @P0 PRMT R2, R2, 0x654, R3 ;  /* 0x0000065402020816 */ /* 0x000fe80000000003 */
[----:B------:R2:W-:Y:S03]  /*8410*/  @P0 SYNCS.ARRIVE.TRANS64.RED.A1T0 RZ, [R2+URZ], RZ ;  /* 0x000000ff02ff09a7 */ /* 0x0005e600081004ff */
.L_x_139:
[----:B------:R-:W-:Y:S01]  /*8420*/  ISETP.NE.AND P2, PT, R73, RZ, PT ;  /* 0x000000ff4900720c */ /* 0x000fe20003f45270 */
[----:B------:R-:W-:Y:S01]  /*8430*/  UIADD3 UR49, UPT, UPT, UR49, 0x4, URZ ;  /* 0x0000000431317890 */ /* 0x000fe2000fffe0ff */
[----:B------:R-:W-:Y:S01]  /*8440*/  ISETP.NE.AND P0, PT, R75, 0x2, PT ;  /* 0x000000024b00780c */ /* 0x000fe20003f05270 */
[----:B------:R-:W-:Y:S01]  /*8450*/  IMAD.IADD R20, R29, 0x1, R58 ;  /* 0x000000011d147824 */ /* 0x000fe200078e023a */
[----:B------:R-:W-:Y:S01]  /*8460*/  ISETP.NE.AND P1, PT, R0, 0x4, PT ;  /* 0x000000040000780c */ /* 0x000fe20003f25270 */
[----:B------:R-:W-:Y:S01]  /*8470*/  IMAD.IADD R21, R31, 0x1, R60 ;  /* 0x000000011f157824 */ /* 0x000fe200078e023c */
[----:B------:R-:W-:Y:S02]  /*8480*/  SEL R3, RZ, 0x1, P0 ;  /* 0x00000001ff037807 */ /* 0x000fe40000000000 */
[----:B--2---:R-:W-:Y:S02]  /*8490*/  SEL R2, RZ, 0x1, P1 ;  /* 0x00000001ff027807 */ /* 0x004fe40000800000 */
[----:B------:R-:W-:Y:S02]  /*84a0*/  LOP3.LUT R68, R68, R3, RZ, 0x3c, !PT ;  /* 0x0000000344447212 */ /* 0x000fe400078e3cff */
[----:B------:R-:W-:Y:S02]  /*84b0*/  LOP3.LUT R69, R69, R2, RZ, 0x3c, !PT ;  /* 0x0000000245457212 */ /* 0x000fe400078e3cff */
[----:B------:R-:W-:Y:S02]  /*84c0*/  @P2 R2UR UR36, R67 ;  /* 0x00000000432422ca */ /* 0x000fe400000e0000 */
[----:B------:R-:W-:Y:S02]  /*84d0*/  SEL R75, R75, RZ, P0 ;  /* 0x000000ff4b4b7207 */ /* 0x000fe40000000000 */
[----:B------:R-:W-:Y:S01]  /*84e0*/  SEL R30, R0, RZ, P1 ;  /* 0x000000ff001e7207 */ /* 0x000fe20000800000 */
[----:B------:R-:W-:Y:S10]  /*84f0*/  @P2 BRA `(.L_x_140) ;  /* 0xffffffd000182947 */ /* 0x000ff4000383ffff */
[----:B------:R-:W-:-:S09]  /*8500*/  UISETP.NE.AND UP0, UPT, UR50, URZ, UPT ;  /* 0x000000ff3200728c */ /* 0x000fd2000bf05270 */
[----:B------:R-:W-:Y:S05]  /*8510*/  BRA.U !UP0, `(.L_x_141) ;  /* 0x0000000108487547 */ /* 0x000fea000b800000 */
[----:B------:R-:W2:Y:S02]  /*8520*/  LDCU.64 UR4, c[0x0][0x890] ;  /* 0x00011200ff0477ac */ /* 0x000ea40008000a00 */
[----:B--2---:R-:W-:-:S04]  /*8530*/  UISETP.NE.U32.AND UP0, UPT, UR4, URZ, UPT ;  /* 0x000000ff0400728c */ /* 0x004fc8000bf05070 */
[----:B------:R-:W-:-:S09]  /*8540*/  UISETP.NE.AND.EX UP0, UPT, UR5, URZ, UPT, UP0 ;  /* 0x000000ff0500728c */ /* 0x000fd2000bf05300 */
[----:B------:R-:W-:Y:S05]  /*8550*/  BRA.U UP0, `(.L_x_142) ;  /* 0x00000001000c7547 */ /* 0x000fea000b800000 */
[----:B------:R-:W-:-:S13]  /*8560*/  FSETP.NEU.AND P0, PT, R35, RZ, PT ;  /* 0x000000ff2300720b */ /* 0x000fda0003f0d000 */
[----:B------:R-:W-:Y:S05]  /*8570*/  @!P0 EXIT ;  /* 0x000000000000894d */ /* 0x000fea0003800000 */
[----:B------:R-:W-:Y:S05]  /*8580*/  BRA `(.L_x_141) ;  /* 0x00000000002c7947 */ /* 0x000fea0003800000 */
.L_x_142:
[----:B------:R-:W-:Y:S01]  /*8590*/  ISETP.NE.AND P0, PT, R74, RZ, PT ;  /* 0x000000ff4a00720c */ /* 0x000fe20003f05270 */
[----:B------:R-:W-:-:S12]  /*85a0*/  BSSY.RECONVERGENT B0, `(.L_x_141) ;  /* 0x0000009000007945 */ /* 0x000fd80003800200 */
[----:B------:R-:W-:Y:S05]  /*85b0*/  @P0 BRA `(.L_x_143) ;  /* 0x0000000000140947 */ /* 0x000fea0003800000 */
[----:B------:R-:W2:Y:S02]  /*85c0*/  LDCU.64 UR4, c[0x0][0x888] ;  /* 0x00011100ff0477ac */ /* 0x000ea40008000a00 */
[----:B--2---:R-:W-:-:S04]  /*85d0*/  ISETP.NE.U32.AND P0, PT, RZ, UR4, PT ;  /* 0x00000004ff007c0c */ /* 0x004fc8000bf05070 */
[----:B------:R-:W-:-:S13]  /*85e0*/  ISETP.NE.AND.EX P0, PT, RZ, UR5, PT, P0 ;  /* 0x00000005ff007c0c */ /* 0x000fda000bf05300 */
[----:B------:R-:W-:Y:S05]  /*85f0*/  @!P0 EXIT ;  /* 0x000000000000894d */ /* 0x000fea0003800000 */
[----:B------:R-:W-:Y:S05]  /*8600*/  BRA `(.L_x_144) ;  /* 0x0000000000087947 */ /* 0x000fea0003800000 */
.L_x_143:
[----:B------:R-:W-:-:S13]  /*8610*/  FSETP.NEU.AND P0, PT, R35, RZ, PT ;  /* 0x000000ff2300720b */ /* 0x000fda0003f0d000 */
[----:B------:R-:W-:Y:S05]  /*8620*/  @!P0 EXIT ;  /* 0x000000000000894d */ /* 0x000fea0003800000 */
.L_x_144:
[----:B------:R-:W-:Y:S05]  /*8630*/  BSYNC.RECONVERGENT B0 ;  /* 0x0000000000007941 */ /* 0x000fea0003800200 */
.L_x_141:
[----:B------:R-:W-:Y:S01]  /*8640*/  ULEA UR4, UR51, UR48, 0x3 ;  /* 0x0000003033047291 */ /* 0x000fe2000f8e18ff */
[----:B------:R-:W-:-:S04]  /*8650*/  DEPBAR.LE SB0, 0x0 ;  /* 0x000080000000791a */ /* 0x000fc80000000000 */
[----:B------:R-:W-:-:S04]  /*8660*/  UIADD3 UR4, UPT, UPT, UR4, 0x130, URZ ;  /* 0x0000013004047890 */ /* 0x000fc8000fffe0ff */
[----:B------:R-:W-:-:S09]  /*8670*/  UPRMT UR4, UR37, 0x654, UR4 ;  /* 0x0000065425047896 */ /* 0x000fd20008000004 */
[----:B------:R-:W-:Y:S01]  /*8680*/  SYNCS.ARRIVE.TRANS64.RED.A1T0 RZ, [UR4], RZ ;  /* 0x000000ffffff79a7 */ /* 0x000fe20008100404 */
[----:B------:R-:W-:Y:S05]  /*8690*/  EXIT ;  /* 0x000000000000794d */ /* 0x000fea0003800000 */
.L_x_20:
[----:B--2---:R2:W1:Y:S02]  /*86a0*/  SYNCS.PHASECHK.TRANS64.TRYWAIT P0, [R3+URZ+0x1d0], R2 ;  /* 0x0001d002030075a7 */ /* 0x00446400080011ff */
[----:B-1----:R-:W-:Y:S05]  /*86b0*/  @!P0 NANOSLEEP.SYNCS 0x989680 ;  /* 0x009896800000895d */ /* 0x002fea0003900000 */
[----:B------:R-:W1:Y:S02]  /*86c0*/  @!P0 SYNCS.PHASECHK.TRANS64 P0, [R3+URZ+0x1d0], R2 ;  /* 0x0001d002030085a7 */ /* 0x000e6400080010ff */
[----:B-1----:R-:W-:Y:S05]  /*86d0*/  @!P0 BRA `(.L_x_20) ;  /* 0xfffffffc00f08947 */ /* 0x002fea000383ffff */
[----:B------:R-:W-:Y:S05]  /*86e0*/  BRA `(.L_x_145) ;  /* 0xffffff9000347947 */ /* 0x000fea000383ffff */
.L_x_23:
[----:B-1----:R-:W-:-:S07]  /*86f0*/  MOV R2, UR33 ;  /* 0x0000002100027c02 */ /* 0x002fce0008000f00 */
.L_x_146:
[----:B-1----:R1:W2:Y:S02]  /*8700*/  SYNCS.PHASECHK.TRANS64.TRYWAIT P0, [R2+URZ+0x88], R5 ;  /* 0x00008805020075a7 */ /* 0x0022a400080011ff */
[----:B--2---:R-:W-:Y:S05]  /*8710*/  @!P0 NANOSLEEP.SYNCS 0x989680 ;  /* 0x009896800000895d */ /* 0x004fea0003900000 */
[----:B------:R-:W2:Y:S02]  /*8720*/  @!P0 SYNCS.PHASECHK.TRANS64 P0, [R2+URZ+0x88], R5 ;  /* 0x00008805020085a7 */ /* 0x000ea400080010ff */
[----:B--2---:R-:W-:Y:S05]  /*8730*/  @!P0 BRA `(.L_x_146) ;  /* 0xfffffffc00f08947 */ /* 0x004fea000383ffff */
[----:B------:R-:W-:Y:S05]  /*8740*/  BRA `(.L_x_22) ;  /* 0xffffff9000847947 */ /* 0x000fea000383ffff */
.L_x_29:
[----:B-1----:R-:W-:-:S07]  /*8750*/  MOV R2, UR17 ;  /* 0x0000001100027c02 */ /* 0x002fce0008000f00 */
.L_x_147:
[----:B-1----:R1:W2:Y:S02]  /*8760*/  SYNCS.PHASECHK.TRANS64.TRYWAIT P0, [R2+URZ+0x88], R5 ;  /* 0x00008805020075a7 */ /* 0x0022a400080011ff */
[----:B--2---:R-:W-:Y:S05]  /*8770*/  @!P0 NANOSLEEP.SYNCS 0x989680 ;  /* 0x009896800000895d */ /* 0x004fea0003900000 */
[----:B------:R-:W2:Y:S02]  /*8780*/  @!P0 SYNCS.PHASECHK.TRANS64 P0, [R2+URZ+0x88], R5 ;  /* 0x00008805020085a7 */ /* 0x000ea400080010ff */
[----:B--2---:R-:W-:Y:S05]  /*8790*/  @!P0 BRA `(.L_x_147) ;  /* 0xfffffffc00f08947 */ /* 0x004fea000383ffff */
[----:B------:R-:W-:Y:S05]  /*87a0*/  BRA `(.L_x_28) ;  /* 0xffffff94002c7947 */ /* 0x000fea000383ffff */
.L_x_33:
[----:B-1----:R1:W2:Y:S02]  /*87b0*/  SYNCS.PHASECHK.TRANS64.TRYWAIT P0, [R2+URZ+0x160], R3 ;  /* 0x00016003020075a7 */ /* 0x0022a400080011ff */
[----:B--2---:R-:W-:Y:S05]  /*87c0*/  @!P0 NANOSLEEP.SYNCS 0x989680 ;  /* 0x009896800000895d */ /* 0x004fea0003900000 */
[----:B------:R-:W2:Y:S02]  /*87d0*/  @!P0 SYNCS.PHASECHK.TRANS64 P0, [R2+URZ+0x160], R3 ;  /* 0x00016003020085a7 */ /* 0x000ea400080010ff */
[----:B--2---:R-:W-:Y:S05]  /*87e0*/  @!P0 BRA `(.L_x_33) ;  /* 0xfffffffc00f08947 */ /* 0x004fea000383ffff */
[----:B------:R-:W-:Y:S05]  /*87f0*/  BRA `(.L_x_148) ;  /* 0xffffff9400bc7947 */ /* 0x000fea000383ffff */
.L_x_37:
[----:B----4-:R-:W-:-:S07]  /*8800*/  MOV R0, UR5 ;  /* 0x0000000500007c02 */ /* 0x010fce0008000f00 */
.L_x_149:
[----:B-1----:R1:W2:Y:S02]  /*8810*/  SYNCS.PHASECHK.TRANS64.TRYWAIT P0, [R0+URZ], R3 ;  /* 0x00000003000075a7 */ /* 0x0022a400080011ff */
[----:B--2---:R-:W-:Y:S05]  /*8820*/  @!P0 NANOSLEEP.SYNCS 0x989680 ;  /* 0x009896800000895d */ /* 0x004fea0003900000 */
[----:B------:R-:W2:Y:S02]  /*8830*/  @!P0 SYNCS.PHASECHK.TRANS64 P0, [R0+URZ], R3 ;  /* 0x00000003000085a7 */ /* 0x000ea400080010ff */
[----:B--2---:R-:W-:Y:S05]  /*8840*/  @!P0 BRA `(.L_x_149) ;  /* 0xfffffffc00f08947 */ /* 0x004fea000383ffff */
[----:B------:R-:W-:Y:S05]  /*8850*/  BRA `(.L_x_150) ;  /* 0xffffff9c002c7947 */ /* 0x000fea000383ffff */
.L_x_38:
[----:B----4-:R-:W-:-:S07]  /*8860*/  MOV R0, UR5 ;  /* 0x0000000500007c02 */ /* 0x010fce0008000f00 */
.L_x_151:
[----:B-1----:R1:W2:Y:S02]  /*8870*/  SYNCS.PHASECHK.TRANS64.TRYWAIT P0, [R0+URZ], R3 ;  /* 0x00000003000075a7 */ /* 0x0022a400080011ff */
[----:B--2---:R-:W-:Y:S05]  /*8880*/  @!P0 NANOSLEEP.SYNCS 0x989680 ;  /* 0x009896800000895d */ /* 0x004fea0003900000 */
[----:B------:R-:W2:Y:S02]  /*8890*/  @!P0 SYNCS.PHASECHK.TRANS64 P0, [R0+URZ], R3 ;  /* 0x00000003000085a7 */ /* 0x000ea400080010ff */
[----:B--2---:R-:W-:Y:S05]  /*88a0*/  @!P0 BRA `(.L_x_151) ;  /* 0xfffffffc00f08947 */ /* 0x004fea000383ffff */
[----:B------:R-:W-:Y:S05]  /*88b0*/  BRA `(.L_x_152) ;  /* 0xffffff9c00387947 */ /* 0x000fea000383ffff */
.L_x_39:
[----:B----4-:R-:W-:-:S07]  /*88c0*/  MOV R0, UR5 ;  /* 0x0000000500007c02 */ /* 0x010fce0008000f00 */
.L_x_153:
[----:B-1----:R1:W2:Y:S02]  /*88d0*/  SYNCS.PHASECHK.TRANS64.TRYWAIT P0, [R0+URZ], R3 ;  /* 0x00000003000075a7 */ /* 0x0022a400080011ff */
[----:B--2---:R-:W-:Y:S05]  /*88e0*/  @!P0 NANOSLEEP.SYNCS 0x989680 ;  /* 0x009896800000895d */ /* 0x004fea0003900000 */
[----:B------:R-:W2:Y:S02]  /*88f0*/  @!P0 SYNCS.PHASECHK.TRANS64 P0, [R0+URZ], R3 ;  /* 0x00000003000085a7 */ /* 0x000ea400080010ff */
[----:B--2---:R-:W-:Y:S05]  /*8900*/  @!P0 BRA `(.L_x_153) ;  /* 0xfffffffc00f08947 */ /* 0x004fea000383ffff */
[----:B------:R-:W-:Y:S05]  /*8910*/  BRA `(.L_x_154) ;  /* 0xffffff9c00447947 */ /* 0x000fea000383ffff */
.L_x_40:
[----:B----4-:R-:W-:-:S07]  /*8920*/  MOV R0, UR5 ;  /* 0x0000000500007c02 */ /* 0x010fce0008000f00 */
.L_x_155:
[----:B-1----:R1:W2:Y:S02]  /*8930*/  SYNCS.PHASECHK.TRANS64.TRYWAIT P0, [R0+URZ], R3 ;  /* 0x00000003000075a7 */ /* 0x0022a400080011ff */
[----:B--2---:R-:W-:Y:S05]  /*8940*/  @!P0 NANOSLEEP.SYNCS 0x989680 ;  /* 0x009896800000895d */ /* 0x004fea0003900000 */
[----:B------:R-:W2:Y:S02]  /*8950*/  @!P0 SYNCS.PHASECHK.TRANS64 P0, [R0+URZ], R3 ;  /* 0x00000003000085a7 */ /* 0x000ea400080010ff */
[----:B--2---:R-:W-:Y:S05]  /*8960*/  @!P0 BRA `(.L_x_155) ;  /* 0xfffffffc00f08947 */ /* 0x004fea000383ffff */
[----:B------:R-:W-:Y:S05]  /*8970*/  BRA `(.L_x_156) ;  /* 0xffffff9c00507947 */ /* 0x000fea000383ffff */
.L_x_41:
[----:B----4-:R-:W-:-:S07]  /*8980*/  MOV R0, UR5 ;  /* 0x0000000500007c02 */ /* 0x010fce0008000f00 */
.L_x_157:
[----:B-1----:R1:W2:Y:S02]  /*8990*/  SYNCS.PHASECHK.TRANS64.TRYWAIT P0, [R0+URZ], R3 ;  /* 0x00000003000075a7 */ /* 0x0022a400080011ff */
[----:B--2---:R-:W-:Y:S05]  /*89a0*/  @!P0 NANOSLEEP.SYNCS 0x989680 ;  /* 0x009896800000895d */ /* 0x004fea0003900000 */
[----:B------:R-:W2:Y:S02]  /*89b0*/  @!P0 SYNCS.PHASECHK.TRANS64 P0, [R0+URZ], R3 ;  /* 0x00000003000085a7 */ /* 0x000ea400080010ff */
[----:B--2---:R-:W-:Y:S05]  /*89c0*/  @!P0 BRA `(.L_x_157) ;  /* 0xfffffffc00f08947 */ /* 0x004fea000383ffff */
[----:B------:R-:W-:Y:S05]  /*89d0*/  BRA `(.L_x_158) ;  /* 0xffffff9c005c7947 */ /* 0x000fea000383ffff */
.L_x_42:
[----:B----4-:R-:W-:-:S07]  /*89e0*/  MOV R0, UR5 ;  /* 0x0000000500007c02 */ /* 0x010fce0008000f00 */
.L_x_159:
[----:B-1----:R1:W2:Y:S02]  /*89f0*/  SYNCS.PHASECHK.TRANS64.TRYWAIT P0, [R0+URZ], R3 ;  /* 0x00000003000075a7 */ /* 0x0022a400080011ff */
[----:B--2---:R-:W-:Y:S05]  /*8a00*/  @!P0 NANOSLEEP.SYNCS 0x989680 ;  /* 0x009896800000895d */ /* 0x004fea0003900000 */
[----:B------:R-:W2:Y:S02]  /*8a10*/  @!P0 SYNCS.PHASECHK.TRANS64 P0, [R0+URZ], R3 ;  /* 0x00000003000085a7 */ /* 0x000ea400080010ff */
[----:B--2---:R-:W-:Y:S05]  /*8a20*/  @!P0 BRA `(.L_x_159) ;  /* 0xfffffffc00f08947 */ /* 0x004fea000383ffff */
[----:B------:R-:W-:Y:S05]  /*8a30*/  BRA `(.L_x_160) ;  /* 0xffffff9c00687947 */ /* 0x000fea000383ffff */
.L_x_43:
[----:B----4-:R-:W-:-:S07]  /*8a40*/  MOV R0, UR5 ;  /* 0x0000000500007c02 */ /* 0x010fce0008000f00 */
.L_x_161:
[----:B-1----:R1:W2:Y:S02]  /*8a50*/  SYNCS.PHASECHK.TRANS64.TRYWAIT P0, [R0+URZ], R3 ;  /* 0x00000003000075a7 */ /* 0x0022a400080011ff */
[----:B--2---:R-:W-:Y:S05]  /*8a60*/  @!P0 NANOSLEEP.SYNCS 0x989680 ;  /* 0x009896800000895d */ /* 0x004fea0003900000 */
[----:B------:R-:W2:Y:S02]  /*8a70*/  @!P0 SYNCS.PHASECHK.TRANS64 P0, [R0+URZ], R3 ;  /* 0x00000003000085a7 */ /* 0x000ea400080010ff */
[----:B--2---:R-:W-:Y:S05]  /*8a80*/  @!P0 BRA `(.L_x_161) ;  /* 0xfffffffc00f08947 */ /* 0x004fea000383ffff */
[----:B------:R-:W-:Y:S05]  /*8a90*/  BRA `(.L_x_162) ;  /* 0xffffff9c00747947 */ /* 0x000fea000383ffff */
.L_x_44:
[----:B----4-:R-:W-:-:S07]  /*8aa0*/  MOV R0, UR5 ;  /* 0x0000000500007c02 */ /* 0x010fce0008000f00 */
.L_x_163:
[----:B-1----:R1:W2:Y:S02]  /*8ab0*/  SYNCS.PHASECHK.TRANS64.TRYWAIT P0, [R0+URZ], R3 ;  /* 0x00000003000075a7 */ /* 0x0022a400080011ff */
[----:B--2---:R-:W-:Y:S05]  /*8ac0*/  @!P0 NANOSLEEP.SYNCS 0x989680 ;  /* 0x009896800000895d */ /* 0x004fea0003900000 */
[----:B------:R-:W2:Y:S02]  /*8ad0*/  @!P0 SYNCS.PHASECHK.TRANS64 P0, [R0+URZ], R3 ;  /* 0x00000003000085a7 */ /* 0x000ea400080010ff */
[----:B--2---:R-:W-:Y:S05]  /*8ae0*/  @!P0 BRA `(.L_x_163) ;  /* 0xfffffffc00f08947 */ /* 0x004fea000383ffff */
[----:B------:R-:W-:Y:S05]  /*8af0*/  BRA `(.L_x_164) ;  /* 0xffffff9c00807947 */ /* 0x000fea000383ffff */
.L_x_45:
[----:B----4-:R-:W-:-:S07]  /*8b00*/  MOV R0, UR5 ;  /* 0x0000000500007c02 */ /* 0x010fce0008000f00 */
.L_x_165:
[----:B-1----:R1:W2:Y:S02]  /*8b10*/  SYNCS.PHASECHK.TRANS64.TRYWAIT P0, [R0+URZ], R3 ;  /* 0x00000003000075a7 */ /* 0x0022a400080011ff */
[----:B--2---:R-:W-:Y:S05]  /*8b20*/  @!P0 NANOSLEEP.SYNCS 0x989680 ;  /* 0x009896800000895d */ /* 0x004fea0003900000 */
[----:B------:R-:W2:Y:S02]  /*8b30*/  @!P0 SYNCS.PHASECHK.TRANS64 P0, [R0+URZ], R3 ;  /* 0x00000003000085a7 */ /* 0x000ea400080010ff */
[----:B--2---:R-:W-:Y:S05]  /*8b40*/  @!P0 BRA `(.L_x_165) ;  /* 0xfffffffc00f08947 */ /* 0x004fea000383ffff */
[----:B------:R-:W-:Y:S05]  /*8b50*/  BRA `(.L_x_166) ;  /* 0xffffff9c008c7947 */ /* 0x000fea000383ffff */
.L_x_46:
[----:B----4-:R-:W-:-:S07]  /*8b60*/  MOV R0, UR5 ;  /* 0x0000000500007c02 */ /* 0x010fce0008000f00 */
.L_x_167:
[----:B-1----:R1:W2:Y:S02]  /*8b70*/  SYNCS.PHASECHK.TRANS64.TRYWAIT P0, [R0+URZ], R3 ;  /* 0x00000003000075a7 */ /* 0x0022a400080011ff */
[----:B--2---:R-:W-:Y:S05]  /*8b80*/  @!P0 NANOSLEEP.SYNCS 0x989680 ;  /* 0x009896800000895d */ /* 0x004fea0003900000 */
[----:B------:R-:W2:Y:S02]  /*8b90*/  @!P0 SYNCS.PHASECHK.TRANS64 P0, [R0+URZ], R3 ;  /* 0x00000003000085a7 */ /* 0x000ea400080010ff */
[----:B--2---:R-:W-:Y:S05]  /*8ba0*/  @!P0 BRA `(.L_x_167) ;  /* 0xfffffffc00f08947 */ /* 0x004fea000383ffff */
[----:B------:R-:W-:Y:S05]  /*8bb0*/  BRA `(.L_x_168) ;  /* 0xffffff9c00987947 */ /* 0x000fea000383ffff */
.L_x_47:
[----:B----4-:R-:W-:-:S07]  /*8bc0*/  MOV R0, UR5 ;  /* 0x0000000500007c02 */ /* 0x010fce0008000f00 */
.L_x_169:
[----:B-1----:R1:W2:Y:S02]  /*8bd0*/  SYNCS.PHASECHK.TRANS64.TRYWAIT P0, [R0+URZ], R3 ;  /* 0x00000003000075a7 */ /* 0x0022a400080011ff */
[----:B--2---:R-:W-:Y:S05]  /*8be0*/  @!P0 NANOSLEEP.SYNCS 0x989680 ;  /* 0x009896800000895d */ /* 0x004fea0003900000 */
[----:B------:R-:W2:Y:S02]  /*8bf0*/  @!P0 SYNCS.PHASECHK.TRANS64 P0, [R0+URZ], R3 ;  /* 0x00000003000085a7 */ /* 0x000ea400080010ff */
[----:B--2---:R-:W-:Y:S05]  /*8c00*/  @!P0 BRA `(.L_x_169) ;  /* 0xfffffffc00f08947 */ /* 0x004fea000383ffff */
[----:B------:R-:W-:Y:S05]  /*8c10*/  BRA `(.L_x_170) ;  /* 0xffffff9c00a47947 */ /* 0x000fea000383ffff */
.L_x_48:
[----:B----4-:R-:W-:-:S07]  /*8c20*/  MOV R0, UR5 ;  /* 0x0000000500007c02 */ /* 0x010fce0008000f00 */
.L_x_171:
[----:B-1----:R1:W2:Y:S02]  /*8c30*/  SYNCS.PHASECHK.TRANS64.TRYWAIT P0, [R0+URZ], R3 ;  /* 0x00000003000075a7 */ /* 0x0022a400080011ff */
[----:B--2---:R-:W-:Y:S05]  /*8c40*/  @!P0 NANOSLEEP.SYNCS 0x989680 ;  /* 0x009896800000895d */ /* 0x004fea0003900000 */
[----:B------:R-:W2:Y:S02]  /*8c50*/  @!P0 SYNCS.PHASECHK.TRANS64 P0, [R0+URZ], R3 ;  /* 0x00000003000085a7 */ /* 0x000ea400080010ff */
[----:B--2---:R-:W-:Y:S05]  /*8c60*/  @!P0 BRA `(.L_x_171) ;  /* 0xfffffffc00f08947 */ /* 0x004fea000383ffff */
[----:B------:R-:W-:Y:S05]  /*8c70*/  BRA `(.L_x_172) ;  /* 0xffffff9c00b07947 */ /* 0x000fea000383ffff */
.L_x_49:
[----:B----4-:R-:W-:-:S07]  /*8c80*/  MOV R0, UR5 ;  /* 0x0000000500007c02 */ /* 0x010fce0008000f00 */
.L_x_173:
[----:B-1----:R1:W2:Y:S02]  /*8c90*/  SYNCS.PHASECHK.TRANS64.TRYWAIT P0, [R0+URZ], R3 ;  /* 0x00000003000075a7 */ /* 0x0022a400080011ff */
[----:B--2---:R-:W-:Y:S05]  /*8ca0*/  @!P0 NANOSLEEP.SYNCS 0x989680 ;  /* 0x009896800000895d */ /* 0x004fea0003900000 */
[----:B------:R-:W2:Y:S02]  /*8cb0*/  @!P0 SYNCS.PHASECHK.TRANS64 P0, [R0+URZ], R3 ;  /* 0x00000003000085a7 */ /* 0x000ea400080010ff */
[----:B--2---:R-:W-:Y:S05]  /*8cc0*/  @!P0 BRA `(.L_x_173) ;  /* 0xfffffffc00f08947 */ /* 0x004fea000383ffff */
[----:B------:R-:W-:Y:S05]  /*8cd0*/  BRA `(.L_x_174) ;  /* 0xffffff9c00bc7947 */ /* 0x000fea000383ffff */
.L_x_50:
[----:B----4-:R-:W-:-:S07]  /*8ce0*/  MOV R0, UR5 ;  /* 0x0000000500007c02 */ /* 0x010fce0008000f00 */
.L_x_175:
[----:B-1----:R1:W2:Y:S02]  /*8cf0*/  SYNCS.PHASECHK.TRANS64.TRYWAIT P0, [R0+URZ], R3 ;  /* 0x00000003000075a7 */ /* 0x0022a400080011ff */
[----:B--2---:R-:W-:Y:S05]  /*8d00*/  @!P0 NANOSLEEP.SYNCS 0x989680 ;  /* 0x009896800000895d */ /* 0x004fea0003900000 */
[----:B------:R-:W2:Y:S02]  /*8d10*/  @!P0 SYNCS.PHASECHK.TRANS64 P0, [R0+URZ], R3 ;  /* 0x00000003000085a7 */ /* 0x000ea400080010ff */
[----:B--2---:R-:W-:Y:S05]  /*8d20*/  @!P0 BRA `(.L_x_175) ;  /* 0xfffffffc00f08947 */ /* 0x004fea000383ffff */
[----:B------:R-:W-:Y:S05]  /*8d30*/  BRA `(.L_x_176) ;  /* 0xffffff9c00c87947 */ /* 0x000fea000383ffff */
.L_x_51:
[----:B----4-:R-:W-:-:S07]  /*8d40*/  MOV R0, UR5 ;  /* 0x0000000500007c02 */ /* 0x010fce0008000f00 */
.L_x_177:
[----:B-1----:R1:W2:Y:S02]  /*8d50*/  SYNCS.PHASECHK.TRANS64.TRYWAIT P0, [R0+URZ], R3 ;  /* 0x00000003000075a7 */ /* 0x0022a400080011ff */
[----:B--2---:R-:W-:Y:S05]  /*8d60*/  @!P0 NANOSLEEP.SYNCS 0x989680 ;  /* 0x009896800000895d */ /* 0x004fea0003900000 */
[----:B------:R-:W2:Y:S02]  /*8d70*/  @!P0 SYNCS.PHASECHK.TRANS64 P0, [R0+URZ], R3 ;  /* 0x00000003000085a7 */ /* 0x000ea400080010ff */
[----:B--2---:R-:W-:Y:S05]  /*8d80*/  @!P0 BRA `(.L_x_177) ;  /* 0xfffffffc00f08947 */ /* 0x004fea000383ffff */
[----:B------:R-:W-:Y:S05]  /*8d90*/  BRA `(.L_x_178) ;  /* 0xffffff9c00d47947 */ /* 0x000fea000383ffff */
.L_x_52:
[----:B----4-:R-:W-:-:S07]  /*8da0*/  MOV R0, UR5 ;  /* 0x0000000500007c02 */ /* 0x010fce0008000f00 */
.L_x_179:
[----:B-1----:R1:W2:Y:S02]  /*8db0*/  SYNCS.PHASECHK.TRANS64.TRYWAIT P0, [R0+URZ], R3 ;  /* 0x00000003000075a7 */ /* 0x0022a400080011ff */
[----:B--2---:R-:W-:Y:S05]  /*8dc0*/  @!P0 NANOSLEEP.SYNCS 0x989680 ;  /* 0x009896800000895d */ /* 0x004fea0003900000 */
[----:B------:R-:W2:Y:S02]  /*8dd0*/  @!P0 SYNCS.PHASECHK.TRANS64 P0, [R0+URZ], R3 ;  /* 0x00000003000085a7 */ /* 0x000ea400080010ff */
[----:B--2---:R-:W-:Y:S05]  /*8de0*/  @!P0 BRA `(.L_x_179) ;  /* 0xfffffffc00f08947 */ /* 0x004fea000383ffff */
[----:B------:R-:W-:Y:S05]  /*8df0*/  BRA `(.L_x_180) ;  /* 0xffffff9c00e07947 */ /* 0x000fea000383ffff */
.L_x_55:
[----:B-1----:R1:W2:Y:S02]  /*8e00*/  SYNCS.PHASECHK.TRANS64.TRYWAIT P0, [R0+URZ+0x1c0], R5 ;  /* 0x0001c005000075a7 */ /* 0x0022a400080011ff */
[----:B--2---:R-:W-:Y:S05]  /*8e10*/  @!P0 NANOSLEEP.SYNCS 0x989680 ;  /* 0x009896800000895d */ /* 0x004fea0003900000 */
[----:B------:R-:W2:Y:S02]  /*8e20*/  @!P0 SYNCS.PHASECHK.TRANS64 P0, [R0+URZ+0x1c0], R5 ;  /* 0x0001c005000085a7 */ /* 0x000ea400080010ff */
[----:B--2---:R-:W-:Y:S05]  /*8e30*/  @!P0 BRA `(.L_x_55) ;  /* 0xfffffffc00f08947 */ /* 0x004fea000383ffff */
[----:B------:R-:W-:Y:S05]  /*8e40*/  BRA `(.L_x_181) ;  /* 0xffffffa0003c7947 */ /* 0x000fea000383ffff */
.L_x_56:
[----:B------:R-:W-:-:S07]  /*8e50*/  MOV R0, UR5 ;  /* 0x0000000500007c02 */ /* 0x000fce0008000f00 */
.L_x_182:
[----:B-1----:R1:W2:Y:S02]  /*8e60*/  SYNCS.PHASECHK.TRANS64.TRYWAIT P0, [R0+URZ+0x170], R5 ;  /* 0x00017005000075a7 */ /* 0x0022a400080011ff */
[----:B--2---:R-:W-:Y:S05]  /*8e70*/  @!P0 NANOSLEEP.SYNCS 0x989680 ;  /* 0x009896800000895d */ /* 0x004fea0003900000 */
[----:B------:R-:W2:Y:S02]  /*8e80*/  @!P0 SYNCS.PHASECHK.TRANS64 P0, [R0+URZ+0x170], R5 ;  /* 0x00017005000085a7 */ /* 0x000ea400080010ff */
[----:B--2---:R-:W-:Y:S05]  /*8e90*/  @!P0 BRA `(.L_x_182) ;  /* 0xfffffffc00f08947 */ /* 0x004fea000383ffff */
[----:B------:R-:W-:Y:S05]  /*8ea0*/  BRA `(.L_x_183) ;  /* 0xffffffa0004c7947 */ /* 0x000fea000383ffff */
.L_x_57:
[----:B-1----:R1:W2:Y:S02]  /*8eb0*/  SYNCS.PHASECHK.TRANS64.TRYWAIT P1, [R0+URZ+0x160], R5 ;  /* 0x00016005000075a7 */ /* 0x0022a400080211ff */
[----:B--2---:R-:W-:Y:S05]  /*8ec0*/  @!P1 NANOSLEEP.SYNCS 0x989680 ;  /* 0x009896800000995d */ /* 0x004fea0003900000 */
[----:B------:R-:W2:Y:S02]  /*8ed0*/  @!P1 SYNCS.PHASECHK.TRANS64 P1, [R0+URZ+0x160], R5 ;  /* 0x00016005000095a7 */ /* 0x000ea400080210ff */
[----:B--2---:R-:W-:Y:S05]  /*8ee0*/  @!P1 BRA `(.L_x_57) ;  /* 0xfffffffc00f09947 */ /* 0x004fea000383ffff */
[----:B------:R-:W-:Y:S05]  /*8ef0*/  BRA `(.L_x_184) ;  /* 0xffffffa0007c7947 */ /* 0x000fea000383ffff */
.L_x_60:
[----:B------:R-:W-:-:S07]  /*8f00*/  MOV R0, UR5 ;  /* 0x0000000500007c02 */ /* 0x000fce0008000f00 */
.L_x_185:
[----:B-1----:R1:W2:Y:S02]  /*8f10*/  SYNCS.PHASECHK.TRANS64.TRYWAIT P0, [R0+URZ+0x170], R3 ;  /* 0x00017003000075a7 */ /* 0x0022a400080011ff */
[----:B--2---:R-:W-:Y:S05]  /*8f20*/  @!P0 NANOSLEEP.SYNCS 0x989680 ;  /* 0x009896800000895d */ /* 0x004fea0003900000 */
[----:B------:R-:W2:Y:S02]  /*8f30*/  @!P0 SYNCS.PHASECHK.TRANS64 P0, [R0+URZ+0x170], R3 ;  /* 0x00017003000085a7 */ /* 0x000ea400080010ff */
[----:B--2---:R-:W-:Y:S05]  /*8f40*/  @!P0 BRA `(.L_x_185) ;  /* 0xfffffffc00f08947 */ /* 0x004fea000383ffff */
[----:B------:R-:W-:Y:S05]  /*8f50*/  BRA `(.L_x_59) ;  /* 0xffffffa000d07947 */ /* 0x000fea000383ffff */
.L_x_67:
[----:B-1----:R1:W2:Y:S02]  /*8f60*/  SYNCS.PHASECHK.TRANS64.TRYWAIT P1, [R0+URZ+0x160], R5 ;  /* 0x00016005000075a7 */ /* 0x0022a400080211ff */
[----:B--2---:R-:W-:Y:S05]  /*8f70*/  @!P1 NANOSLEEP.SYNCS 0x989680 ;  /* 0x009896800000995d */ /* 0x004fea0003900000 */
[----:B------:R-:W2:Y:S02]  /*8f80*/  @!P1 SYNCS.PHASECHK.TRANS64 P1, [R0+URZ+0x160], R5 ;  /* 0x00016005000095a7 */ /* 0x000ea400080210ff */
[----:B--2---:R-:W-:Y:S05]  /*8f90*/  @!P1 BRA `(.L_x_67) ;  /* 0xfffffffc00f09947 */ /* 0x004fea000383ffff */
[----:B------:R-:W-:Y:S05]  /*8fa0*/  BRA `(.L_x_186) ;  /* 0xffffffa800307947 */ /* 0x000fea000383ffff */
.L_x_68:
[----:B------:R-:W-:-:S07]  /*8fb0*/  MOV R3, UR8 ;  /* 0x0000000800037c02 */ /* 0x000fce0008000f00 */
.L_x_187:
[----:B-1----:R1:W2:Y:S02]  /*8fc0*/  SYNCS.PHASECHK.TRANS64.TRYWAIT P0, [R3+URZ+0x1a0], R0 ;  /* 0x0001a000030075a7 */ /* 0x0022a400080011ff */
[----:B--2---:R-:W-:Y:S05]  /*8fd0*/  @!P0 NANOSLEEP.SYNCS 0x989680 ;  /* 0x009896800000895d */ /* 0x004fea0003900000 */
[----:B------:R-:W2:Y:S02]  /*8fe0*/  @!P0 SYNCS.PHASECHK.TRANS64 P0, [R3+URZ+0x1a0], R0 ;  /* 0x0001a000030085a7 */ /* 0x000ea400080010ff */
[----:B--2---:R-:W-:Y:S05]  /*8ff0*/  @!P0 BRA `(.L_x_187) ;  /* 0xfffffffc00f08947 */ /* 0x004fea000383ffff */
[----:B------:R-:W-:Y:S05]  /*9000*/  BRA `(.L_x_188) ;  /* 0xffffffa800807947 */ /* 0x000fea000383ffff */
.L_x_71:
[----:B------:R-:W-:Y:S07]  /*9010*/  MOV R0, UR7 ;  /* 0x0000000700007c02 */ /* 0x000fee0008000f00 */
.L_x_189:
[----:B-1----:R1:W2:Y:S02]  /*9020*/  SYNCS.PHASECHK.TRANS64.TRYWAIT P0, [R0+URZ], R3 ;  /* 0x00000003000075a7 */ /* 0x0022a400080011ff */
[----:B--2---:R-:W-:Y:S05]  /*9030*/  @!P0 NANOSLEEP.SYNCS 0x989680 ;  /* 0x009896800000895d */ /* 0x004fea0003900000 */
[----:B------:R-:W2:Y:S02]  /*9040*/  @!P0 SYNCS.PHASECHK.TRANS64 P0, [R0+URZ], R3 ;  /* 0x00000003000085a7 */ /* 0x000ea400080010ff */
[----:B--2---:R-:W-:Y:S05]  /*9050*/  @!P0 BRA `(.L_x_189) ;  /* 0xfffffffc00f08947 */ /* 0x004fea000383ffff */
[----:B------:R-:W-:Y:S05]  /*9060*/  BRA `(.L_x_70) ;  /* 0xffffffa8009c7947 */ /* 0x000fea000383ffff */
.L_x_74:
[----:B------:R-:W-:-:S07]  /*9070*/  MOV R0, UR5 ;  /* 0x0000000500007c02 */ /* 0x000fce0008000f00 */
.L_x_190:
[----:B--2---:R2:W3:Y:S02]  /*9080*/  SYNCS.PHASECHK.TRANS64.TRYWAIT P0, [R0+URZ], R3 ;  /* 0x00000003000075a7 */ /* 0x0044e400080011ff */
[----:B---3--:R-:W-:Y:S05]  /*9090*/  @!P0 NANOSLEEP.SYNCS 0x989680 ;  /* 0x009896800000895d */ /* 0x008fea0003900000 */
[----:B------:R-:W3:Y:S02]  /*90a0*/  @!P0 SYNCS.PHASECHK.TRANS64 P0, [R0+URZ], R3 ;  /* 0x00000003000085a7 */ /* 0x000ee400080010ff */
[----:B---3--:R-:W-:Y:S05]  /*90b0*/  @!P0 BRA `(.L_x_190) ;  /* 0xfffffffc00f08947 */ /* 0x008fea000383ffff */
[----:B------:R-:W-:Y:S05]  /*90c0*/  BRA `(.L_x_191) ;  /* 0xffffffac00507947 */ /* 0x000fea000383ffff */
.L_x_75:
[----:B------:R-:W-:-:S07]  /*90d0*/  MOV R0, UR5 ;  /* 0x0000000500007c02 */ /* 0x000fce0008000f00 */
.L_x_192:
[----:B-1----:R1:W2:Y:S02]  /*90e0*/  SYNCS.PHASECHK.TRANS64.TRYWAIT P0, [R0+URZ], R3 ;  /* 0x00000003000075a7 */ /* 0x0022a400080011ff */
[----:B--2---:R-:W-:Y:S05]  /*90f0*/  @!P0 NANOSLEEP.SYNCS 0x989680 ;  /* 0x009896800000895d */ /* 0x004fea0003900000 */
[----:B------:R-:W2:Y:S02]  /*9100*/  @!P0 SYNCS.PHASECHK.TRANS64 P0, [R0+URZ], R3 ;  /* 0x00000003000085a7 */ /* 0x000ea400080010ff */
[----:B--2---:R-:W-:Y:S05]  /*9110*/  @!P0 BRA `(.L_x_192) ;  /* 0xfffffffc00f08947 */ /* 0x004fea000383ffff */
[----:B------:R-:W-:Y:S05]  /*9120*/  BRA `(.L_x_193) ;  /* 0xffffffac005c7947 */ /* 0x000fea000383ffff */
.L_x_76:
[----:B------:R-:W-:-:S07]  /*9130*/  MOV R0, UR5 ;  /* 0x0000000500007c02 */ /* 0x000fce0008000f00 */
.L_x_194:
[----:B-1----:R1:W2:Y:S02]  /*9140*/  SYNCS.PHASECHK.TRANS64.TRYWAIT P0, [R0+URZ], R3 ;  /* 0x00000003000075a7 */ /* 0x0022a400080011ff */
[----:B--2---:R-:W-:Y:S05]  /*9150*/  @!P0 NANOSLEEP.SYNCS 0x989680 ;  /* 0x009896800000895d */ /* 0x004fea0003900000 */
[----:B------:R-:W2:Y:S02]  /*9160*/  @!P0 SYNCS.PHASECHK.TRANS64 P0, [R0+URZ], R3 ;  /* 0x00000003000085a7 */ /* 0x000ea400080010ff */
[----:B--2---:R-:W-:Y:S05]  /*9170*/  @!P0 BRA `(.L_x_194) ;  /* 0xfffffffc00f08947 */ /* 0x004fea000383ffff */
[----:B------:R-:W-:Y:S05]  /*9180*/  BRA `(.L_x_195) ;  /* 0xffffffac00687947 */ /* 0x000fea000383ffff */
.L_x_77:
[----:B------:R-:W-:-:S07]  /*9190*/  MOV R0, UR7 ;  /* 0x0000000700007c02 */ /* 0x000fce0008000f00 */
.L_x_196:
[----:B-1----:R1:W2:Y:S02]  /*91a0*/  SYNCS.PHASECHK.TRANS64.TRYWAIT P0, [R0+URZ], R3 ;  /* 0x00000003000075a7 */ /* 0x0022a400080011ff */
[----:B--2---:R-:W-:Y:S05]  /*91b0*/  @!P0 NANOSLEEP.SYNCS 0x989680 ;  /* 0x009896800000895d */ /* 0x004fea0003900000 */
[----:B------:R-:W2:Y:S02]  /*91c0*/  @!P0 SYNCS.PHASECHK.TRANS64 P0, [R0+URZ], R3 ;  /* 0x00000003000085a7 */ /* 0x000ea400080010ff */
[----:B--2---:R-:W-:Y:S05]  /*91d0*/  @!P0 BRA `(.L_x_196) ;  /* 0xfffffffc00f08947 */ /* 0x004fea000383ffff */
[----:B------:R-:W-:Y:S05]  /*91e0*/  BRA `(.L_x_197) ;  /* 0xffffffac00747947 */ /* 0x000fea000383ffff */
.L_x_82:
[----:B--2---:R2:W3:Y:S02]  /*91f0*/  SYNCS.PHASECHK.TRANS64.TRYWAIT P0, [R0+URZ+0x160], R3 ;  /* 0x00016003000075a7 */ /* 0x0044e400080011ff */
[----:B---3--:R-:W-:Y:S05]  /*9200*/  @!P0 NANOSLEEP.SYNCS 0x989680 ;  /* 0x009896800000895d */ /* 0x008fea0003900000 */
[----:B------:R-:W3:Y:S02]  /*9210*/  @!P0 SYNCS.PHASECHK.TRANS64 P0, [R0+URZ+0x160], R3 ;  /* 0x00016003000085a7 */ /* 0x000ee400080010ff */
[----:B---3--:R-:W-:Y:S05]  /*9220*/  @!P0 BRA `(.L_x_82) ;  /* 0xfffffffc00f08947 */ /* 0x008fea000383ffff */
[----:B------:R-:W-:Y:S05]  /*9230*/  BRA `(.L_x_198) ;  /* 0xffffffb000807947 */ /* 0x000fea000383ffff */
.L_x_85:
[----:B------:R-:W-:Y:S07]  /*9240*/  MOV R0, UR7 ;  /* 0x0000000700007c02 */ /* 0x000fee0008000f00 */
.L_x_199:
[----:B--2---:R2:W3:Y:S02]  /*9250*/  SYNCS.PHASECHK.TRANS64.TRYWAIT P0, [R0+URZ+0x158], R3 ;  /* 0x00015803000075a7 */ /* 0x0044e400080011ff */
[----:B---3--:R-:W-:Y:S05]  /*9260*/  @!P0 NANOSLEEP.SYNCS 0x989680 ;  /* 0x009896800000895d */ /* 0x008fea0003900000 */
[----:B------:R-:W3:Y:S02]  /*9270*/  @!P0 SYNCS.PHASECHK.TRANS64 P0, [R0+URZ+0x158], R3 ;  /* 0x00015803000085a7 */ /* 0x000ee400080010ff */
[----:B---3--:R-:W-:Y:S05]  /*9280*/  @!P0 BRA `(.L_x_199) ;  /* 0xfffffffc00f08947 */ /* 0x008fea000383ffff */
[----:B------:R-:W-:Y:S05]  /*9290*/  BRA `(.L_x_84) ;  /* 0xffffffb400607947 */ /* 0x000fea000383ffff */
.L_x_88:
[----:B------:R-:W-:Y:S07]  /*92a0*/  MOV R3, UR7 ;  /* 0x0000000700037c02 */ /* 0x000fee0008000f00 */
.L_x_200:
[----:B-1----:R1:W2:Y:S02]  /*92b0*/  SYNCS.PHASECHK.TRANS64.TRYWAIT P0, [R3+URZ+0x130], R12 ;  /* 0x0001300c030075a7 */ /* 0x0022a400080011ff */
[----:B--2---:R-:W-:Y:S05]  /*92c0*/  @!P0 NANOSLEEP.SYNCS 0x989680 ;  /* 0x009896800000895d */ /* 0x004fea0003900000 */
[----:B------:R-:W2:Y:S02]  /*92d0*/  @!P0 SYNCS.PHASECHK.TRANS64 P0, [R3+URZ+0x130], R12 ;  /* 0x0001300c030085a7 */ /* 0x000ea400080010ff */
[----:B--2---:R-:W-:Y:S05]  /*92e0*/  @!P0 BRA `(.L_x_200) ;  /* 0xfffffffc00f08947 */ /* 0x004fea000383ffff */
[----:B------:R-:W-:Y:S05]  /*92f0*/  BRA `(.L_x_201) ;  /* 0xffffffb400d87947 */ /* 0x000fea000383ffff */
.L_x_89:
[----:B-1----:R-:W-:Y:S07]  /*9300*/  MOV R3, UR7 ;  /* 0x0000000700037c02 */ /* 0x002fee0008000f00 */
.L_x_202:
[----:B-1----:R1:W2:Y:S02]  /*9310*/  SYNCS.PHASECHK.TRANS64.TRYWAIT P0, [R3+URZ+0x138], R12 ;  /* 0x0001380c030075a7 */ /* 0x0022a400080011ff */
[----:B--2---:R-:W-:Y:S05]  /*9320*/  @!P0 NANOSLEEP.SYNCS 0x989680 ;  /* 0x009896800000895d */ /* 0x004fea0003900000 */
[----:B------:R-:W2:Y:S02]  /*9330*/  @!P0 SYNCS.PHASECHK.TRANS64 P0, [R3+URZ+0x138], R12 ;  /* 0x0001380c030085a7 */ /* 0x000ea400080010ff */
[----:B--2---:R-:W-:Y:S05]  /*9340*/  @!P0 BRA `(.L_x_202) ;  /* 0xfffffffc00f08947 */ /* 0x004fea000383ffff */
[----:B------:R-:W-:Y:S05]  /*9350*/  BRA `(.L_x_203) ;  /* 0xffffffb800147947 */ /* 0x000fea000383ffff */
.L_x_90:
[----:B-1----:R-:W-:Y:S07]  /*9360*/  MOV R3, UR7 ;  /* 0x0000000700037c02 */ /* 0x002fee0008000f00 */
.L_x_204:
[----:B-1----:R1:W2:Y:S02]  /*9370*/  SYNCS.PHASECHK.TRANS64.TRYWAIT P0, [R3+URZ+0x140], R12 ;  /* 0x0001400c030075a7 */ /* 0x0022a400080011ff */
[----:B--2---:R-:W-:Y:S05]  /*9380*/  @!P0 NANOSLEEP.SYNCS 0x989680 ;  /* 0x009896800000895d */ /* 0x004fea0003900000 */
[----:B------:R-:W2:Y:S02]  /*9390*/  @!P0 SYNCS.PHASECHK.TRANS64 P0, [R3+URZ+0x140], R12 ;  /* 0x0001400c030085a7 */ /* 0x000ea400080010ff */
[----:B--2---:R-:W-:Y:S05]  /*93a0*/  @!P0 BRA `(.L_x_204) ;  /* 0xfffffffc00f08947 */ /* 0x004fea000383ffff */
[----:B------:R-:W-:Y:S05]  /*93b0*/  BRA `(.L_x_205) ;  /* 0xffffffb8005c7947 */ /* 0x000fea000383ffff */
.L_x_91:
[----:B------:R-:W-:Y:S07]  /*93c0*/  MOV R3, UR7 ;  /* 0x0000000700037c02 */ /* 0x000fee0008000f00 */
.L_x_206:
[----:B-1----:R1:W2:Y:S02]  /*93d0*/  SYNCS.PHASECHK.TRANS64.TRYWAIT P0, [R3+URZ+0x148], R12 ;  /* 0x0001480c030075a7 */ /* 0x0022a400080011ff */
[----:B--2---:R-:W-:Y:S05]  /*93e0*/  @!P0 NANOSLEEP.SYNCS 0x989680 ;  /* 0x009896800000895d */ /* 0x004fea0003900000 */
[----:B------:R-:W2:Y:S02]  /*93f0*/  @!P0 SYNCS.PHASECHK.TRANS64 P0, [R3+URZ+0x148], R12 ;  /* 0x0001480c030085a7 */ /* 0x000ea400080010ff */
[----:B--2---:R-:W-:Y:S05]  /*9400*/  @!P0 BRA `(.L_x_206) ;  /* 0xfffffffc00f08947 */ /* 0x004fea000383ffff */
[----:B------:R-:W-:Y:S05]  /*9410*/  BRA `(.L_x_207) ;  /* 0xffffffb800e47947 */ /* 0x000fea000383ffff */
.L_x_93:
[----:B------:R-:W-:-:S07]  /*9420*/  MOV R0, UR7 ;  /* 0x0000000700007c02 */ /* 0x000fce0008000f00 */
.L_x_208:
[----:B-1----:R1:W3:Y:S02]  /*9430*/  SYNCS.PHASECHK.TRANS64.TRYWAIT P0, [R0+URZ+0x130], R3 ;  /* 0x00013003000075a7 */ /* 0x0022e400080011ff */
[----:B---3--:R-:W-:Y:S05]  /*9440*/  @!P0 NANOSLEEP.SYNCS 0x989680 ;  /* 0x009896800000895d */ /* 0x008fea0003900000 */
[----:B------:R-:W3:Y:S02]  /*9450*/  @!P0 SYNCS.PHASECHK.TRANS64 P0, [R0+URZ+0x130], R3 ;  /* 0x00013003000085a7 */ /* 0x000ee400080010ff */
[----:B---3--:R-:W-:Y:S05]  /*9460*/  @!P0 BRA `(.L_x_208) ;  /* 0xfffffffc00f08947 */ /* 0x008fea000383ffff */
[----:B------:R-:W-:Y:S05]  /*9470*/  BRA `(.L_x_209) ;  /* 0xffffffbc00547947 */ /* 0x000fea000383ffff */
.L_x_94:
[----:B-1----:R-:W-:-:S07]  /*9480*/  MOV R0, UR7 ;  /* 0x0000000700007c02 */ /* 0x002fce0008000f00 */
.L_x_210:
[----:B-1----:R1:W3:Y:S02]  /*9490*/  SYNCS.PHASECHK.TRANS64.TRYWAIT P0, [R0+URZ+0x138], R3 ;  /* 0x00013803000075a7 */ /* 0x0022e400080011ff */
[----:B---3--:R-:W-:Y:S05]  /*94a0*/  @!P0 NANOSLEEP.SYNCS 0x989680 ;  /* 0x009896800000895d */ /* 0x008fea0003900000 */
[----:B------:R-:W3:Y:S02]  /*94b0*/  @!P0 SYNCS.PHASECHK.TRANS64 P0, [R0+URZ+0x138], R3 ;  /* 0x00013803000085a7 */ /* 0x000ee400080010ff */
[----:B---3--:R-:W-:Y:S05]  /*94c0*/  @!P0 BRA `(.L_x_210) ;  /* 0xfffffffc00f08947 */ /* 0x008fea000383ffff */
[----:B------:R-:W-:Y:S05]  /*94d0*/  BRA `(.L_x_211) ;  /* 0xffffffbc00447947 */ /* 0x000fea000383ffff */
.L_x_95:
[----:B-1----:R-:W-:-:S07]  /*94e0*/  MOV R0, UR7 ;  /* 0x0000000700007c02 */ /* 0x002fce0008000f00 */
.L_x_212:
[----:B-1----:R1:W3:Y:S02]  /*94f0*/  SYNCS.PHASECHK.TRANS64.TRYWAIT P0, [R0+URZ+0x140], R3 ;  /* 0x00014003000075a7 */ /* 0x0022e400080011ff */
[----:B---3--:R-:W-:Y:S05]  /*9500*/  @!P0 NANOSLEEP.SYNCS 0x989680 ;  /* 0x009896800000895d */ /* 0x008fea0003900000 */
[----:B------:R-:W3:Y:S02]  /*9510*/  @!P0 SYNCS.PHASECHK.TRANS64 P0, [R0+URZ+0x140], R3 ;  /* 0x00014003000085a7 */ /* 0x000ee400080010ff */
[----:B---3--:R-:W-:Y:S05]  /*9520*/  @!P0 BRA `(.L_x_212) ;  /* 0xfffffffc00f08947 */ /* 0x008fea000383ffff */
[----:B------:R-:W-:Y:S05]  /*9530*/  BRA `(.L_x_213) ;  /* 0xffffffbc00347947 */ /* 0x000fea000383ffff */
.L_x_97:
[----:B--2---:R2:W4:Y:S02]  /*9540*/  SYNCS.PHASECHK.TRANS64.TRYWAIT P0, [R0+URZ+0x160], R3 ;  /* 0x00016003000075a7 */ /* 0x00452400080011ff */
[----:B----4-:R-:W-:Y:S05]  /*9550*/  @!P0 NANOSLEEP.SYNCS 0x989680 ;  /* 0x009896800000895d */ /* 0x010fea0003900000 */
[----:B------:R-:W4:Y:S02]  /*9560*/  @!P0 SYNCS.PHASECHK.TRANS64 P0, [R0+URZ+0x160], R3 ;  /* 0x00016003000085a7 */ /* 0x000f2400080010ff */
[----:B----4-:R-:W-:Y:S05]  /*9570*/  @!P0 BRA `(.L_x_97) ;  /* 0xfffffffc00f08947 */ /* 0x010fea000383ffff */
[----:B------:R-:W-:Y:S05]  /*9580*/  BRA `(.L_x_214) ;  /* 0xffffffc000087947 */ /* 0x000fea000383ffff */
.L_x_108:
[----:B-1----:R-:W-:Y:S04]  /*9590*/  MOV R2, UR48 ;  /* 0x0000003000027c02 */ /* 0x002fe80008000f00 */
[----:B------:R1:W3:Y:S03]  /*95a0*/  SYNCS.PHASECHK.TRANS64.TRYWAIT P1, [R2+URZ+0x110], R3 ;  /* 0x00011003020075a7 */ /* 0x0002e600080211ff */
[----:B---3--:R-:W-:Y:S05]  /*95b0*/  @!P1 NANOSLEEP.SYNCS 0x989680 ;  /* 0x009896800000995d */ /* 0x008fea0003900000 */
[----:B------:R-:W3:Y:S02]  /*95c0*/  @!P1 SYNCS.PHASECHK.TRANS64 P1, [R2+URZ+0x110], R3 ;  /* 0x00011003020095a7 */ /* 0x000ee400080210ff */
[----:B---3--:R-:W-:Y:S05]  /*95d0*/  @!P1 BRA `(.L_x_108) ;  /* 0xfffffffc00ec9947 */ /* 0x008fea000383ffff */
[----:B------:R-:W-:Y:S05]  /*95e0*/  BRA `(.L_x_107) ;  /* 0xffffffcc00147947 */ /* 0x000fea000383ffff */
.L_x_110:
[----:B-1----:R1:W4:Y:S02]  /*95f0*/  SYNCS.PHASECHK.TRANS64.TRYWAIT P0, [R79+URZ+0x180], R0 ;  /* 0x000180004f0075a7 */ /* 0x00232400080011ff */
[----:B----4-:R-:W-:Y:S05]  /*9600*/  @!P0 NANOSLEEP.SYNCS 0x989680 ;  /* 0x009896800000895d */ /* 0x010fea0003900000 */
[----:B------:R-:W4:Y:S02]  /*9610*/  @!P0 SYNCS.PHASECHK.TRANS64 P0, [R79+URZ+0x180], R0 ;  /* 0x000180004f0085a7 */ /* 0x000f2400080010ff */
[----:B----4-:R-:W-:Y:S05]  /*9620*/  @!P0 BRA `(.L_x_110) ;  /* 0xfffffffc00f08947 */ /* 0x010fea000383ffff */
[----:B------:R-:W-:Y:S05]  /*9630*/  BRA `(.L_x_109) ;  /* 0xffffffcc00387947 */ /* 0x000fea000383ffff */
.L_x_119:
[----:B--2---:R2:W4:Y:S02]  /*9640*/  SYNCS.PHASECHK.TRANS64.TRYWAIT P0, [R3+URZ+0x110], R0 ;  /* 0x00011000030075a7 */ /* 0x00452400080011ff */
[----:B----4-:R-:W-:Y:S05]  /*9650*/  @!P0 NANOSLEEP.SYNCS 0x989680 ;  /* 0x009896800000895d */ /* 0x010fea0003900000 */
[----:B------:R-:W4:Y:S02]  /*9660*/  @!P0 SYNCS.PHASECHK.TRANS64 P0, [R3+URZ+0x110], R0 ;  /* 0x00011000030085a7 */ /* 0x000f2400080010ff */
[----:B----4-:R-:W-:Y:S05]  /*9670*/  @!P0 BRA `(.L_x_119) ;  /* 0xfffffffc00f08947 */ /* 0x010fea000383ffff */
[----:B------:R-:W-:Y:S05]  /*9680*/  BRA `(.L_x_118) ;  /* 0xffffffd400247947 */ /* 0x000fea000383ffff */
.L_x_127:
[----:B--2---:R2:W4:Y:S02]  /*9690*/  SYNCS.PHASECHK.TRANS64.TRYWAIT P0, [R83+URZ+0x110], R4 ;  /* 0x00011004530075a7 */ /* 0x00452400080011ff */
[----:B----4-:R-:W-:Y:S05]  /*96a0*/  @!P0 NANOSLEEP.SYNCS 0x989680 ;  /* 0x009896800000895d */ /* 0x010fea0003900000 */
[----:B------:R-:W4:Y:S02]  /*96b0*/  @!P0 SYNCS.PHASECHK.TRANS64 P0, [R83+URZ+0x110], R4 ;  /* 0x00011004530085a7 */ /* 0x000f2400080010ff */
[----:B----4-:R-:W-:Y:S05]  /*96c0*/  @!P0 BRA `(.L_x_127) ;  /* 0xfffffffc00f08947 */ /* 0x010fea000383ffff */
[----:B------:R-:W-:Y:S05]  /*96d0*/  BRA `(.L_x_126) ;  /* 0xffffffdc00307947 */ /* 0x000fea000383ffff */
.L_x_135:
[----:B--2---:R2:W4:Y:S02]  /*96e0*/  SYNCS.PHASECHK.TRANS64.TRYWAIT P0, [R88+URZ+0x110], R3 ;  /* 0x00011003580075a7 */ /* 0x00452400080011ff */
[----:B----4-:R-:W-:Y:S05]  /*96f0*/  @!P0 NANOSLEEP.SYNCS 0x989680 ;  /* 0x009896800000895d */ /* 0x010fea0003900000 */
[----:B------:R-:W4:Y:S02]  /*9700*/  @!P0 SYNCS.PHASECHK.TRANS64 P0, [R88+URZ+0x110], R3 ;  /* 0x00011003580085a7 */ /* 0x000f2400080010ff */
[----:B----4-:R-:W-:Y:S05]  /*9710*/  @!P0 BRA `(.L_x_135) ;  /* 0xfffffffc00f08947 */ /* 0x010fea000383ffff */
[----:B------:R-:W-:Y:S05]  /*9720*/  BRA `(.L_x_134) ;  /* 0xffffffe4003c7947 */ /* 0x000fea000383ffff */
        .weak           $__internal_0_$__cuda_sm10x_tcgen05_guardrail_trap_col_being_dealloced_not_returned_by_alloc
        .type           $__internal_0_$__cuda_sm10x_tcgen05_guardrail_trap_col_being_dealloced_not_returned_by_alloc,@function
        .size           $__internal_0_$__cuda_sm10x_tcgen05_guardrail_trap_col_being_dealloced_not_returned_by_alloc,($__internal_1_$__cuda_sm10x_tcgen05_guardrail_trap_phase_invalid_during_alloc - $__internal_0_$__cuda_sm10x_tcgen05_guardrail_trap_col_being_dealloced_not_returned_by_alloc)
$__internal_0_$__cuda_sm10x_tcgen05_guardrail_trap_col_being_dealloced_not_returned_by_alloc:
[----:B------:R-:W-:Y:S05]  /*9730*/  BPT.TRAP 0x1 ;  /* 0x000000040000795c */ /* 0x000fea0000300000 */
[----:B------:R-:W-:-:S04]  /*9740*/  HFMA2 R3, -RZ, RZ, 0, 0 ;  /* 0x00000000ff037431 */ /* 0x000fc800000001ff */
[----:B------:R-:W-:Y:S05]  /*9750*/  RET.REL.NODEC R2 `(_ZN7cutlass13device_kernelINS_4gemm6kernel13GemmUniversalIN4cute5tupleIJiiiiEEENS1_10collective13CollectiveMmaINS1_35MainloopSm100TmaUmmaWarpSpecializedILi17ELi2ELi4ENS5_IJNS4_1CILi1EEESB_SB_EEEEENS5_IJNSA_ILi64EEENSA_ILi128EEENSA_ILi32EEEEEENS_10bfloat16_tENS5_IJlSB_lEEESI_SJ_NS4_8TiledMMAINS4_8MMA_AtomIJNS4_20SM100_MMA_F16BF16_SSISI_SI_fLi64ELi128ELNS4_4UMMA5MajorE0ELSO_0ELNSN_7ScaleInE0ELSP_0EEEEEENS4_6LayoutISC_NS5_IJNSA_ILi0EEEST_ST_EEEEENS5_IJNS4_10UnderscoreESW_SW_EEEEENS4_13SM90_TMA_LOADENS4_14ComposedLayoutINS4_7SwizzleILi2ELi4ELi3EEENS4_18smem_ptr_flag_bitsILi16EEENSS_INS5_IJNSA_ILi8EEESG_EEENS5_IJSG_SB_EEEEEEEvNS4_8identityESZ_S19_vS1A_EENS_8epilogue10collective18CollectiveEpilogueINS1C_23Sm100TmaWarpSpecializedILi4ELi2ELi16ELb1ELb0EEEJSH_NS5_IJNSS_ISE_SB_EENSS_ISG_SB_EEEEESI_SJ_SI_SJ_NS1C_6fusion15FusionCallbacksIS1G_NS1K_17LinearCombinationISI_fSI_fLNS_15FloatRoundStyleE2EEESH_S1J_JEEENS4_5SM1004TMEM4LOAD26SM100_TMEM_LOAD_16dp256b4xESZ_S19_NS4_17SM75_U32x4_LDSM_NENS4_14SM90_TMA_STOREES19_NS4_17SM90_U32x4_STSM_NENS4_39AutoVectorizingCopyWithAssumedAlignmentILi128EEEEEEvvEEEEvNT_6ParamsE) ;  /* 0xffffff6802287950 */ /* 0x000fea0003c3ffff */
        .weak           $__internal_1_$__cuda_sm10x_tcgen05_guardrail_trap_phase_invalid_during_alloc
        .type           $__internal_1_$__cuda_sm10x_tcgen05_guardrail_trap_phase_invalid_during_alloc,@function
        .size           $__internal_1_$__cuda_sm10x_tcgen05_guardrail_trap_phase_invalid_during_alloc,($__internal_2_$__cuda_sm10x_tcgen05_guardrail_trap_unallocated_columns_being_dealloced - $__internal_1_$__cuda_sm10x_tcgen05_guardrail_trap_phase_invalid_during_alloc)
$__internal_1_$__cuda_sm10x_tcgen05_guardrail_trap_phase_invalid_during_alloc:
[----:B------:R-:W-:Y:S05]  /*9760*/  BPT.TRAP 0x1 ;  /* 0x000000040000795c */ /* 0x000fea0000300000 */
[----:B------:R-:W-:-:S04]  /*9770*/  MOV R3, 0x0 ;  /* 0x0000000000037802 */ /* 0x000fc80000000f00 */
[----:B------:R-:W-:Y:S05]  /*9780*/  RET.REL.NODEC R2 `(_ZN7cutlass13device_kernelINS_4gemm6kernel13GemmUniversalIN4cute5tupleIJiiiiEEENS1_10collective13CollectiveMmaINS1_35MainloopSm100TmaUmmaWarpSpecializedILi17ELi2ELi4ENS5_IJNS4_1CILi1EEESB_SB_EEEEENS5_IJNSA_ILi64EEENSA_ILi128EEENSA_ILi32EEEEEENS_10bfloat16_tENS5_IJlSB_lEEESI_SJ_NS4_8TiledMMAINS4_8MMA_AtomIJNS4_20SM100_MMA_F16BF16_SSISI_SI_fLi64ELi128ELNS4_4UMMA5MajorE0ELSO_0ELNSN_7ScaleInE0ELSP_0EEEEEENS4_6LayoutISC_NS5_IJNSA_ILi0EEEST_ST_EEEEENS5_IJNS4_10UnderscoreESW_SW_EEEEENS4_13SM90_TMA_LOADENS4_14ComposedLayoutINS4_7SwizzleILi2ELi4ELi3EEENS4_18smem_ptr_flag_bitsILi16EEENSS_INS5_IJNSA_ILi8EEESG_EEENS5_IJSG_SB_EEEEEEEvNS4_8identityESZ_S19_vS1A_EENS_8epilogue10collective18CollectiveEpilogueINS1C_23Sm100TmaWarpSpecializedILi4ELi2ELi16ELb1ELb0EEEJSH_NS5_IJNSS_ISE_SB_EENSS_ISG_SB_EEEEESI_SJ_SI_SJ_NS1C_6fusion15FusionCallbacksIS1G_NS1K_17LinearCombinationISI_fSI_fLNS_15FloatRoundStyleE2EEESH_S1J_JEEENS4_5SM1004TMEM4LOAD26SM100_TMEM_LOAD_16dp256b4xESZ_S19_NS4_17SM75_U32x4_LDSM_NENS4_14SM90_TMA_STOREES19_NS4_17SM90_U32x4_STSM_NENS4_39AutoVectorizingCopyWithAssumedAlignmentILi128EEEEEEvvEEEEvNT_6ParamsE) ;  /* 0xffffff68021c7950 */ /* 0x000fea0003c3ffff */
        .weak           $__internal_2_$__cuda_sm10x_tcgen05_guardrail_trap_unallocated_columns_being_dealloced
        .type           $__internal_2_$__cuda_sm10x_tcgen05_guardrail_trap_unallocated_columns_being_dealloced,@function
        .size           $__internal_2_$__cuda_sm10x_tcgen05_guardrail_trap_unallocated_columns_being_dealloced,(.L_x_216 - $__internal_2_$__cuda_sm10x_tcgen05_guardrail_trap_unallocated_columns_being_dealloced)
$__internal_2_$__cuda_sm10x_tcgen05_guardrail_trap_unallocated_columns_being_dealloced:
[----:B------:R-:W-:Y:S05]  /*9790*/  BPT.TRAP 0x1 ;  /* 0x000000040000795c */ /* 0x000fea0000300000 */
[----:B------:R-:W-:-:S04]  /*97a0*/  HFMA2 R3, -RZ, RZ, 0, 0 ;  /* 0x00000000ff037431 */ /* 0x000fc800000001ff */
[----:B------:R-:W-:Y:S05]  /*97b0*/  RET.REL.NODEC R2 `(_ZN7cutlass13device_kernelINS_4gemm6kernel13GemmUniversalIN4cute5tupleIJiiiiEEENS1_10collective13CollectiveMmaINS1_35MainloopSm100TmaUmmaWarpSpecializedILi17ELi2ELi4ENS5_IJNS4_1CILi1EEESB_SB_EEEEENS5_IJNSA_ILi64EEENSA_ILi128EEENSA_ILi32EEEEEENS_10bfloat16_tENS5_IJlSB_lEEESI_SJ_NS4_8TiledMMAINS4_8MMA_AtomIJNS4_20SM100_MMA_F16BF16_SSISI_SI_fLi64ELi128ELNS4_4UMMA5MajorE0ELSO_0ELNSN_7ScaleInE0ELSP_0EEEEEENS4_6LayoutISC_NS5_IJNSA_ILi0EEEST_ST_EEEEENS5_IJNS4_10UnderscoreESW_SW_EEEEENS4_13SM90_TMA_LOADENS4_14ComposedLayoutINS4_7SwizzleILi2ELi4ELi3EEENS4_18smem_ptr_flag_bitsILi16EEENSS_INS5_IJNSA_ILi8EEESG_EEENS5_IJSG_SB_EEEEEEEvNS4_8identityESZ_S19_vS1A_EENS_8epilogue10collective18CollectiveEpilogueINS1C_23Sm100TmaWarpSpecializedILi4ELi2ELi16ELb1ELb0EEEJSH_NS5_IJNSS_ISE_SB_EENSS_ISG_SB_EEEEESI_SJ_SI_SJ_NS1C_6fusion15FusionCallbacksIS1G_NS1K_17LinearCombinationISI_fSI_fLNS_15FloatRoundStyleE2EEESH_S1J_JEEENS4_5SM1004TMEM4LOAD26SM100_TMEM_LOAD_16dp256b4xESZ_S19_NS4_17SM75_U32x4_LDSM_NENS4_14SM90_TMA_STOREES19_NS4_17SM90_U32x4_STSM_NENS4_39AutoVectorizingCopyWithAssumedAlignmentILi128EEEEEEvvEEEEvNT_6ParamsE) ;  /* 0xffffff6802107950 */ /* 0x000fea0003c3ffff */
.L_x_215:
[----:B------:R-:W-:-:S00]  /*97c0*/  BRA `(.L_x_215) ;  /* 0xfffffffc00fc7947 */ /* 0x000fc0000383ffff */
[----:B------:R-:W-:-:S00]  /*97d0*/  NOP ;  /* 0x0000000000007918 */ /* 0x000fc00000000000 */
        /* <DEDUP_REMOVED lines=10> */
.L_x_216:


//--------------------- .nv.global.init           --------------------------
	.section	.nv.global.init,"aw",@progbits
.nv.global.init:
	.type		$str$27,@object
	.size		$str$27,($str$28 - $str$27)
$str$27:
        /*0000*/ 	.byte	0x28, 0x61, 0x64, 0x64, 0x72, 0x65, 0x73, 0x73, 0x20, 0x26, 0x20, 0x6d, 0x61, 0x73, 0x6b, 0x29
        /*0010*/ 	.byte	0x20, 0x3d, 0x3d, 0x20, 0x30, 0x00
	.type		$str$28,@object
	.size		$str$28,($str$26 - $str$28)
$str$28:
        /*0016*/ 	.byte	0x2f, 0x74, 0x6d, 0x70, 0x2f, 0x63, 0x75, 0x74, 0x6c, 0x61, 0x73, 0x73, 0x5f, 0x73, 0x77, 0x65
        /*0026*/ 	.byte	0x65, 0x70, 0x5f, 0x73, 0x72, 0x63, 0x2f, 0x69, 0x6e, 0x63, 0x6c, 0x75, 0x64, 0x65, 0x2f, 0x63
        /*0036*/ 	.byte	0x75, 0x74, 0x65, 0x2f, 0x70, 0x6f, 0x69, 0x6e, 0x74, 0x65, 0x72, 0x5f, 0x66, 0x6c, 0x61, 0x67
        /*0046*/ 	.byte	0x67, 0x65, 0x64, 0x2e, 0x68, 0x70, 0x70, 0x00
	.type		$str$26,@object
	.size		$str$26,($str$25 - $str$26)
$str$26:
        /*004e*/ 	.byte	0x2f, 0x74, 0x6d, 0x70, 0x2f, 0x63, 0x75, 0x74, 0x6c, 0x61, 0x73, 0x73, 0x5f, 0x73, 0x77, 0x65
        /*005e*/ 	.byte	0x65, 0x70, 0x5f, 0x73, 0x72, 0x63, 0x2f, 0x69, 0x6e, 0x63, 0x6c, 0x75, 0x64, 0x65, 0x2f, 0x63
        /*006e*/ 	.byte	0x75, 0x74, 0x65, 0x2f, 0x61, 0x74, 0x6f, 0x6d, 0x2f, 0x63, 0x6f, 0x70, 0x79, 0x5f, 0x74, 0x72
        /*007e*/ 	.byte	0x61, 0x69, 0x74, 0x73, 0x5f, 0x73, 0x6d, 0x31, 0x30, 0x30, 0x2e, 0x68, 0x70, 0x70, 0x00
	.type		$str$25,@object
	.size		$str$25,(__unnamed_1 - $str$25)
$str$25:
        /*008d*/ 	.byte	0x28, 0x28, 0x75, 0x69, 0x6e, 0x74, 0x33, 0x32, 0x5f, 0x74, 0x28, 0x74, 0x68, 0x72, 0x65, 0x61
        /*009d*/ 	.byte	0x64, 0x49, 0x64, 0x78, 0x2e, 0x78, 0x29, 0x20, 0x2f, 0x20, 0x33, 0x32, 0x29, 0x20, 0x25, 0x20
        /*00ad*/ 	.byte	0x34, 0x29, 0x20, 0x3d, 0x3d, 0x20, 0x28, 0x28, 0x28, 0x74, 0x6d, 0x65, 0x6d, 0x5f, 0x61, 0x64
        /*00bd*/ 	.byte	0x64, 0x72, 0x20, 0x3e, 0x3e, 0x20, 0x31, 0x36, 0x29, 0x20, 0x2f, 0x20, 0x33, 0x32, 0x29, 0x20
        /*00cd*/ 	.byte	0x25, 0x20, 0x34, 0x29, 0x00
	.type		__unnamed_1,@object
	.size		__unnamed_1,(__unnamed_2 - __unnamed_1)
__unnamed_1:
        /*00d2*/ 	.byte	0x61, 0x75, 0x74, 0x6f, 0x20, 0x63, 0x75, 0x74, 0x65, 0x3a, 0x3a, 0x61, 0x73, 0x5f, 0x70, 0x6f
        /* <DEDUP_REMOVED lines=24> */
        /*0262*/ 	.byte	0x30, 0x34, 0x38, 0x3e, 0x3e, 0x3e, 0x3e, 0x5d, 0x00
	.type		__unnamed_2,@object
	.size		__unnamed_2,(.L_2 - __unnamed_2)
__unnamed_2:
        /* <DEDUP_REMOVED lines=45> */
        /*053b*/ 	.byte	0x3e, 0x3e, 0x3e, 0x5d, 0x00
.L_2:


//--------------------- .nv.shared._ZN7cutlass13device_kernelINS_4gemm6kernel13GemmUniversalIN4cute5tupleIJiiiiEEENS1_10collective13CollectiveMmaINS1_35MainloopSm100TmaUmmaWarpSpecializedILi17ELi2ELi4ENS5_IJNS4_1CILi1EEESB_SB_EEEEENS5_IJNSA_ILi64EEENSA_ILi128EEENSA_ILi32EEEEEENS_10bfloat16_tENS5_IJlSB_lEEESI_SJ_NS4_8TiledMMAINS4_8MMA_AtomIJNS4_20SM100_MMA_F16BF16_SSISI_SI_fLi64ELi128ELNS4_4UMMA5MajorE0ELSO_0ELNSN_7ScaleInE0ELSP_0EEEEEENS4_6LayoutISC_NS5_IJNSA_ILi0EEEST_ST_EEEEENS5_IJNS4_10UnderscoreESW_SW_EEEEENS4_13SM90_TMA_LOADENS4_14ComposedLayoutINS4_7SwizzleILi2ELi4ELi3EEENS4_18smem_ptr_flag_bitsILi16EEENSS_INS5_IJNSA_ILi8EEESG_EEENS5_IJSG_SB_EEEEEEEvNS4_8identityESZ_S19_vS1A_EENS_8epilogue10collective18CollectiveEpilogueINS1C_23Sm100TmaWarpSpecializedILi4ELi2ELi16ELb1ELb0EEEJSH_NS5_IJNSS_ISE_SB_EENSS_ISG_SB_EEEEESI_SJ_SI_SJ_NS1C_6fusion15FusionCallbacksIS1G_NS1K_17LinearCombinationISI_fSI_fLNS_15FloatRoundStyleE2EEESH_S1J_JEEENS4_5SM1004TMEM4LOAD26SM100_TMEM_LOAD_16dp256b4xESZ_S19_NS4_17SM75_U32x4_LDSM_NENS4_14SM90_TMA_STOREES19_NS4_17SM90_U32x4_STSM_NENS4_39AutoVectorizingCopyWithAssumedAlignmentILi128EEEEEEvvEEEEvNT_6ParamsE --------------------------
	.section	.nv.shared._ZN7cutlass13device_kernelINS_4gemm6kernel13GemmUniversalIN4cute5tupleIJiiiiEEENS1_10collective13CollectiveMmaINS1_35MainloopSm100TmaUmmaWarpSpecializedILi17ELi2ELi4ENS5_IJNS4_1CILi1EEESB_SB_EEEEENS5_IJNSA_ILi64EEENSA_ILi128EEENSA_ILi32EEEEEENS_10bfloat16_tENS5_IJlSB_lEEESI_SJ_NS4_8TiledMMAINS4_8MMA_AtomIJNS4_20SM100_MMA_F16BF16_SSISI_SI_fLi64ELi128ELNS4_4UMMA5MajorE0ELSO_0ELNSN_7ScaleInE0ELSP_0EEEEEENS4_6LayoutISC_NS5_IJNSA_ILi0EEEST_ST_EEEEENS5_IJNS4_10UnderscoreESW_SW_EEEEENS4_13SM90_TMA_LOADENS4_14ComposedLayoutINS4_7SwizzleILi2ELi4ELi3EEENS4_18smem_ptr_flag_bitsILi16EEENSS_INS5_IJNSA_ILi8EEESG_EEENS5_IJSG_SB_EEEEEEEvNS4_8identityESZ_S19_vS1A_EENS_8epilogue10collective18CollectiveEpilogueINS1C_23Sm100TmaWarpSpecializedILi4ELi2ELi16ELb1ELb0EEEJSH_NS5_IJNSS_ISE_SB_EENSS_ISG_SB_EEEEESI_SJ_SI_SJ_NS1C_6fusion15FusionCallbacksIS1G_NS1K_17LinearCombinationISI_fSI_fLNS_15FloatRoundStyleE2EEESH_S1J_JEEENS4_5SM1004TMEM4LOAD26SM100_TMEM_LOAD_16dp256b4xESZ_S19_NS4_17SM75_U32x4_LDSM_NENS4_14SM90_TMA_STOREES19_NS4_17SM90_U32x4_STSM_NENS4_39AutoVectorizingCopyWithAssumedAlignmentILi128EEEEEEvvEEEEvNT_6ParamsE,"aw",@nobits
	.sectionflags	@""
	.align	16
	.zero		1024


//--------------------- .nv.shared.reserved.0     --------------------------
	.section	.nv.shared.reserved.0,"aw",@nobits
	.weak		__nv_reservedSMEM_offset_0_alias
	.size		__nv_reservedSMEM_offset_0_alias, 0, 64
	.other		__nv_reservedSMEM_offset_0_alias,@"STO_CUDA_RESERVED_SHARED STV_DEFAULT"
__nv_reservedSMEM_offset_0_alias:
	.zero		0
.nv.shared.reserved.0:
	.zero		64
	.weak		__nv_reservedSMEM_tcgen05_partition
	.type		__nv_reservedSMEM_tcgen05_partition,@object
	.size		__nv_reservedSMEM_tcgen05_partition,(.L_0 - __nv_reservedSMEM_tcgen05_partition)
__nv_reservedSMEM_tcgen05_partition:
	.zero		32
.L_0:


//--------------------- .nv.global                --------------------------
	.section	.nv.global,"aw",@nobits
.nv.global:
	.type		_ZN40_INTERNAL_80ff26ec_4_k_cu_5be52ef9_281594cute1_E,@object
	.size		_ZN40_INTERNAL_80ff26ec_4_k_cu_5be52ef9_281594cute1_E,(_ZN40_INTERNAL_80ff26ec_4_k_cu_5be52ef9_281594cuda3std3__45__cpo6cbeginE - _ZN40_INTERNAL_80ff26ec_4_k_cu_5be52ef9_281594cute1_E)
_ZN40_INTERNAL_80ff26ec_4_k_cu_5be52ef9_281594cute1_E:
	.zero		1
	.type		_ZN40_INTERNAL_80ff26ec_4_k_cu_5be52ef9_281594cuda3std3__45__cpo6cbeginE,@object
	.size		_ZN40_INTERNAL_80ff26ec_4_k_cu_5be52ef9_281594cuda3std3__45__cpo6cbeginE,(_ZN40_INTERNAL_80ff26ec_4_k_cu_5be52ef9_281594cuda3std3__48in_placeE - _ZN40_INTERNAL_80ff26ec_4_k_cu_5be52ef9_281594cuda3std3__45__cpo6cbeginE)
_ZN40_INTERNAL_80ff26ec_4_k_cu_5be52ef9_281594cuda3std3__45__cpo6cbeginE:
	.zero		1
	.type		_ZN40_INTERNAL_80ff26ec_4_k_cu_5be52ef9_281594cuda3std3__48in_placeE,@object
	.size		_ZN40_INTERNAL_80ff26ec_4_k_cu_5be52ef9_281594cuda3std3__48in_placeE,(_ZN40_INTERNAL_80ff26ec_4_k_cu_5be52ef9_281594cuda3std6ranges3__45__cpo9iter_moveE - _ZN40_INTERNAL_80ff26ec_4_k_cu_5be52ef9_281594cuda3std3__48in_placeE)
_ZN40_INTERNAL_80ff26ec_4_k_cu_5be52ef9_281594cuda3std3__48in_placeE:
	.zero		1
	.type		_ZN40_INTERNAL_80ff26ec_4_k_cu_5be52ef9_281594cuda3std6ranges3__45__cpo9iter_moveE,@object
	.size		_ZN40_INTERNAL_80ff26ec_4_k_cu_5be52ef9_281594cuda3std6ranges3__45__cpo9iter_moveE,(_ZN40_INTERNAL_80ff26ec_4_k_cu_5be52ef9_281594cuda3std3__45__cpo5beginE - _ZN40_INTERNAL_80ff26ec_4_k_cu_5be52ef9_281594cuda3std6ranges3__45__cpo9iter_moveE)
_ZN40_INTERNAL_80ff26ec_4_k_cu_5be52ef9_281594cuda3std6ranges3__45__cpo9iter_moveE:
	.zero		1
	.type		_ZN40_INTERNAL_80ff26ec_4_k_cu_5be52ef9_281594cuda3std3__45__cpo5beginE,@object
	.size		_ZN40_INTERNAL_80ff26ec_4_k_cu_5be52ef9_281594cuda3std3__45__cpo5beginE,(_ZN40_INTERNAL_80ff26ec_4_k_cu_5be52ef9_281594cuda3std3__442_GLOBAL__N__80ff26ec_4_k_cu_5be52ef9_281596ignoreE - _ZN40_INTERNAL_80ff26ec_4_k_cu_5be52ef9_281594cuda3std3__45__cpo5beginE)
_ZN40_INTERNAL_80ff26ec_4_k_cu_5be52ef9_281594cuda3std3__45__cpo5beginE:
	.zero		1
	.type		_ZN40_INTERNAL_80ff26ec_4_k_cu_5be52ef9_281594cuda3std3__442_GLOBAL__N__80ff26ec_4_k_cu_5be52ef9_281596ignoreE,@object
	.size		_ZN40_INTERNAL_80ff26ec_4_k_cu_5be52ef9_281594cuda3std3__442_GLOBAL__N__80ff26ec_4_k_cu_5be52ef9_281596ignoreE,(_ZN40_INTERNAL_80ff26ec_4_k_cu_5be52ef9_281594cute7productE - _ZN40_INTERNAL_80ff26ec_4_k_cu_5be52ef9_281594cuda3std3__442_GLOBAL__N__80ff26ec_4_k_cu_5be52ef9_281596ignoreE)
_ZN40_INTERNAL_80ff26ec_4_k_cu_5be52ef9_281594cuda3std3__442_GLOBAL__N__80ff26ec_4_k_cu_5be52ef9_281596ignoreE:
	.zero		1
	.type		_ZN40_INTERNAL_80ff26ec_4_k_cu_5be52ef9_281594cute7productE,@object
	.size		_ZN40_INTERNAL_80ff26ec_4_k_cu_5be52ef9_281594cute7productE,(_ZN40_INTERNAL_80ff26ec_4_k_cu_5be52ef9_281594cuda3std3__45__cpo3endE - _ZN40_INTERNAL_80ff26ec_4_k_cu_5be52ef9_281594cute7productE)
_ZN40_INTERNAL_80ff26ec_4_k_cu_5be52ef9_281594cute7productE:
	.zero		1
	.type		_ZN40_INTERNAL_80ff26ec_4_k_cu_5be52ef9_281594cuda3std3__45__cpo3endE,@object
	.size		_ZN40_INTERNAL_80ff26ec_4_k_cu_5be52ef9_281594cuda3std3__45__cpo3endE,(_ZN40_INTERNAL_80ff26ec_4_k_cu_5be52ef9_281594cuda3std3__419piecewise_constructE - _ZN40_INTERNAL_80ff26ec_4_k_cu_5be52ef9_281594cuda3std3__45__cpo3endE)
_ZN40_INTERNAL_80ff26ec_4_k_cu_5be52ef9_281594cuda3std3__45__cpo3endE:
	.zero		1
	.type		_ZN40_INTERNAL_80ff26ec_4_k_cu_5be52ef9_281594cuda3std3__419piecewise_constructE,@object
	.size		_ZN40_INTERNAL_80ff26ec_4_k_cu_5be52ef9_281594cuda3std3__419piecewise_constructE,(_ZN40_INTERNAL_80ff26ec_4_k_cu_5be52ef9_281594cuda3std3__45__cpo4cendE - _ZN40_INTERNAL_80ff26ec_4_k_cu_5be52ef9_281594cuda3std3__419piecewise_constructE)
_ZN40_INTERNAL_80ff26ec_4_k_cu_5be52ef9_281594cuda3std3__419piecewise_constructE:
	.zero		1
	.type		_ZN40_INTERNAL_80ff26ec_4_k_cu_5be52ef9_281594cuda3std3__45__cpo4cendE,@object
	.size		_ZN40_INTERNAL_80ff26ec_4_k_cu_5be52ef9_281594cuda3std3__45__cpo4cendE,(_ZN40_INTERNAL_80ff26ec_4_k_cu_5be52ef9_281594cuda3std6ranges3__45__cpo4swapE - _ZN40_INTERNAL_80ff26ec_4_k_cu_5be52ef9_281594cuda3std3__45__cpo4cendE)
_ZN40_INTERNAL_80ff26ec_4_k_cu_5be52ef9_281594cuda3std3__45__cpo4cendE:
	.zero		1
	.type		_ZN40_INTERNAL_80ff26ec_4_k_cu_5be52ef9_281594cuda3std6ranges3__45__cpo4swapE,@object
	.size		_ZN40_INTERNAL_80ff26ec_4_k_cu_5be52ef9_281594cuda3std6ranges3__45__cpo4swapE,(.L_10 - _ZN40_INTERNAL_80ff26ec_4_k_cu_5be52ef9_281594cuda3std6ranges3__45__cpo4swapE)
_ZN40_INTERNAL_80ff26ec_4_k_cu_5be52ef9_281594cuda3std6ranges3__45__cpo4swapE:
	.zero		1
.L_10:


//--------------------- .nv.constant0._ZN7cutlass13device_kernelINS_4gemm6kernel13GemmUniversalIN4cute5tupleIJiiiiEEENS1_10collective13CollectiveMmaINS1_35MainloopSm100TmaUmmaWarpSpecializedILi17ELi2ELi4ENS5_IJNS4_1CILi1EEESB_SB_EEEEENS5_IJNSA_ILi64EEENSA_ILi128EEENSA_ILi32EEEEEENS_10bfloat16_tENS5_IJlSB_lEEESI_SJ_NS4_8TiledMMAINS4_8MMA_AtomIJNS4_20SM100_MMA_F16BF16_SSISI_SI_fLi64ELi128ELNS4_4UMMA5MajorE0ELSO_0ELNSN_7ScaleInE0ELSP_0EEEEEENS4_6LayoutISC_NS5_IJNSA_ILi0EEEST_ST_EEEEENS5_IJNS4_10UnderscoreESW_SW_EEEEENS4_13SM90_TMA_LOADENS4_14ComposedLayoutINS4_7SwizzleILi2ELi4ELi3EEENS4_18smem_ptr_flag_bitsILi16EEENSS_INS5_IJNSA_ILi8EEESG_EEENS5_IJSG_SB_EEEEEEEvNS4_8identityESZ_S19_vS1A_EENS_8epilogue10collective18CollectiveEpilogueINS1C_23Sm100TmaWarpSpecializedILi4ELi2ELi16ELb1ELb0EEEJSH_NS5_IJNSS_ISE_SB_EENSS_ISG_SB_EEEEESI_SJ_SI_SJ_NS1C_6fusion15FusionCallbacksIS1G_NS1K_17LinearCombinationISI_fSI_fLNS_15FloatRoundStyleE2EEESH_S1J_JEEENS4_5SM1004TMEM4LOAD26SM100_TMEM_LOAD_16dp256b4xESZ_S19_NS4_17SM75_U32x4_LDSM_NENS4_14SM90_TMA_STOREES19_NS4_17SM90_U32x4_STSM_NENS4_39AutoVectorizingCopyWithAssumedAlignmentILi128EEEEEEvvEEEEvNT_6ParamsE --------------------------
	.section	.nv.constant0._ZN7cutlass13device_kernelINS_4gemm6kernel13GemmUniversalIN4cute5tupleIJiiiiEEENS1_10collective13CollectiveMmaINS1_35MainloopSm100TmaUmmaWarpSpecializedILi17ELi2ELi4ENS5_IJNS4_1CILi1EEESB_SB_EEEEENS5_IJNSA_ILi64EEENSA_ILi128EEENSA_ILi32EEEEEENS_10bfloat16_tENS5_IJlSB_lEEESI_SJ_NS4_8TiledMMAINS4_8MMA_AtomIJNS4_20SM100_MMA_F16BF16_SSISI_SI_fLi64ELi128ELNS4_4UMMA5MajorE0ELSO_0ELNSN_7ScaleInE0ELSP_0EEEEEENS4_6LayoutISC_NS5_IJNSA_ILi0EEEST_ST_EEEEENS5_IJNS4_10UnderscoreESW_SW_EEEEENS4_13SM90_TMA_LOADENS4_14ComposedLayoutINS4_7SwizzleILi2ELi4ELi3EEENS4_18smem_ptr_flag_bitsILi16EEENSS_INS5_IJNSA_ILi8EEESG_EEENS5_IJSG_SB_EEEEEEEvNS4_8identityESZ_S19_vS1A_EENS_8epilogue10collective18CollectiveEpilogueINS1C_23Sm100TmaWarpSpecializedILi4ELi2ELi16ELb1ELb0EEEJSH_NS5_IJNSS_ISE_SB_EENSS_ISG_SB_EEEEESI_SJ_SI_SJ_NS1C_6fusion15FusionCallbacksIS1G_NS1K_17LinearCombinationISI_fSI_fLNS_15FloatRoundStyleE2EEESH_S1J_JEEENS4_5SM1004TMEM4LOAD26SM100_TMEM_LOAD_16dp256b4xESZ_S19_NS4_17SM75_U32x4_LDSM_NENS4_14SM90_TMA_STOREES19_NS4_17SM90_U32x4_STSM_NENS4_39AutoVectorizingCopyWithAssumedAlignmentILi128EEEEEEvvEEEEvNT_6ParamsE,"a",@progbits
	.sectionflags	@""
	.align	4
.nv.constant0._ZN7cutlass13device_kernelINS_4gemm6kernel13GemmUniversalIN4cute5tupleIJiiiiEEENS1_10collective13CollectiveMmaINS1_35MainloopSm100TmaUmmaWarpSpecializedILi17ELi2ELi4ENS5_IJNS4_1CILi1EEESB_SB_EEEEENS5_IJNSA_ILi64EEENSA_ILi128EEENSA_ILi32EEEEEENS_10bfloat16_tENS5_IJlSB_lEEESI_SJ_NS4_8TiledMMAINS4_8MMA_AtomIJNS4_20SM100_MMA_F16BF16_SSISI_SI_fLi64ELi128ELNS4_4UMMA5MajorE0ELSO_0ELNSN_7ScaleInE0ELSP_0EEEEEENS4_6LayoutISC_NS5_IJNSA_ILi0EEEST_ST_EEEEENS5_IJNS4_10UnderscoreESW_SW_EEEEENS4_13SM90_TMA_LOADENS4_14ComposedLayoutINS4_7SwizzleILi2ELi4ELi3EEENS4_18smem_ptr_flag_bitsILi16EEENSS_INS5_IJNSA_ILi8EEESG_EEENS5_IJSG_SB_EEEEEEEvNS4_8identityESZ_S19_vS1A_EENS_8epilogue10collective18CollectiveEpilogueINS1C_23Sm100TmaWarpSpecializedILi4ELi2ELi16ELb1ELb0EEEJSH_NS5_IJNSS_ISE_SB_EENSS_ISG_SB_EEEEESI_SJ_SI_SJ_NS1C_6fusion15FusionCallbacksIS1G_NS1K_17LinearCombinationISI_fSI_fLNS_15FloatRoundStyleE2EEESH_S1J_JEEENS4_5SM1004TMEM4LOAD26SM100_TMEM_LOAD_16dp256b4xESZ_S19_NS4_17SM75_U32x4_LDSM_NENS4_14SM90_TMA_STOREES19_NS4_17SM90_U32x4_STSM_NENS4_39AutoVectorizingCopyWithAssumedAlignmentILi128EEEEEEvvEEEEvNT_6ParamsE:
	.zero		2944


//--------------------- SYMBOLS --------------------------

	.type		.nv.reservedSmem.offset0,@object
	.size		.nv.reservedSmem.offset0,0x4
	.type		.nv.reservedSmem.cap,@object
	.size		.nv.reservedSmem.cap,0x4
	.type		__assertfail,@function
